def attn_fwd(
    Q,
    K,
    V,
    Out,
    Lse,
    sm_scale,
    stride_qz,
    stride_qh,
    stride_qm,
    stride_qk,
    stride_kz,
    stride_kh,
    stride_kn,
    stride_kk,
    stride_vz,
    stride_vh,
    stride_vn,
    stride_vk,
    stride_oz,
    stride_oh,
    stride_om,
    stride_ok,
    seqlen_q,
    seqlen_k,
    BLOCK_M: tl.constexpr,
    BLOCK_N: tl.constexpr,
    HEAD_DIM: tl.constexpr,
    CAUSAL: tl.constexpr,
):
    start_m = tl.program_id(0)
    off_hz = tl.program_id(1)
    q_off = off_hz * stride_qh
    k_off = off_hz * stride_kh
    v_off = off_hz * stride_vh
    offs_m = start_m * BLOCK_M + tl.arange(0, BLOCK_M)
    offs_d = tl.arange(0, HEAD_DIM)
    offs_n = tl.arange(0, BLOCK_N)
    q_ptrs = Q + q_off + offs_m[:, None] * stride_qm + offs_d[None, :] * stride_qk
    k_ptrs = K + k_off + offs_d[:, None] * stride_kk + offs_n[None, :] * stride_kn
    v_ptrs = V + v_off + offs_n[:, None] * stride_vn + offs_d[None, :] * stride_vk
    m_i = tl.full([BLOCK_M], float("-inf"), dtype=tl.float32)
    l_i = tl.zeros([BLOCK_M], dtype=tl.float32) + 1.0
    acc = tl.zeros([BLOCK_M, HEAD_DIM], dtype=tl.float32)
    q = tl.load(q_ptrs)
    acc, l_i, m_i = _attn_fwd_inner(
        acc,
        l_i,
        m_i,
        q,
        k_ptrs,
        v_ptrs,
        sm_scale,
        stride_kn,
        stride_vn,
        start_m,
        seqlen_k,
        BLOCK_M,
        BLOCK_N,
        HEAD_DIM,
        CAUSAL,
    )
    acc = acc / l_i[:, None]
    lse = m_i + tl.math.log2(l_i) / 1.4426950408889634
    o_ptrs = (
        Out
        + off_hz * stride_oh
        + offs_m[:, None] * stride_om
        + offs_d[None, :] * stride_ok
    )
    tl.store(o_ptrs, acc.to(Out.dtype.element_ty))
    tl.store(Lse + off_hz * seqlen_q + offs_m, lse)

# config = {"BLOCK_M": 128, "BLOCK_N": 32, "HEAD_DIM": 32, "arch": "sm_100", "causal": false, "dtype": "fp16", "num_stages": 2, "num_warps": 4}
# arch = sm_100


// ===== COMPILED SASS (sm_100a) =====

	.target	sm_100a

	.elftype	@"ET_EXEC"


//--------------------- .note.nv.tkinfo           --------------------------
	.section	.note.nv.tkinfo,"",@"SHT_NOTE"
	.sectionflags	@"SHF_NOTE_NV_TKINFO"
	.tkinfo
        /*0018*/ 	.word	0x00000081
        /*0030*/ 	.string	""
        /*0030*/ 	.string	"ptxas-blackwell"
        /*0030*/ 	.string	"Cuda compilation tools, release 12.9, V12.9.86"
        /*0030*/ 	.string	"Build cuda_12.9.r12.9/compiler.36037853_0"
        /*0030*/ 	.string	"-v  -suppress-debug-info  -lineinfo  -arch sm_100a "



//--------------------- .note.nv.cuver            --------------------------
	.section	.note.nv.cuver,"",@"SHT_NOTE"
	.sectionflags	@"SHF_NOTE_NV_CUVER"
        /*0018*/ 	.short	0x0001
        /*001a*/ 	.short	0x0064
        /*001c*/ 	.short	0x0001
        /*001e*/ 	.short	0x0000
        /*0020*/ 	.short	0x0001
        /*0022*/ 	.short	0x0000


//--------------------- .nv.info                  --------------------------
	.section	.nv.info,"",@"SHT_CUDA_INFO"
	.align	4


	//----- nvinfo : EIATTR_REGCOUNT
	.align		4
        /*0000*/ 	.byte	0x04, 0x2f
        /*0002*/ 	.short	(.L_5 - .L_4)
	.align		4
.L_4:
        /*0004*/ 	.word	index@(attn_fwd)
        /*0008*/ 	.word	0x00000060


	//----- nvinfo : EIATTR_FRAME_SIZE
	.align		4
.L_5:
        /*000c*/ 	.byte	0x04, 0x11
        /*000e*/ 	.short	(.L_7 - .L_6)
	.align		4
.L_6:
        /*0010*/ 	.word	index@($__internal_2_$__cuda_sm10x_tcgen05_guardrail_trap_unallocated_columns_being_dealloced)
        /*0014*/ 	.word	0x00000000


	//----- nvinfo : EIATTR_FRAME_SIZE
	.align		4
.L_7:
        /*0018*/ 	.byte	0x04, 0x11
        /*001a*/ 	.short	(.L_9 - .L_8)
	.align		4
.L_8:
        /*001c*/ 	.word	index@($__internal_1_$__cuda_sm10x_tcgen05_guardrail_trap_phase_invalid_during_alloc)
        /*0020*/ 	.word	0x00000000


	//----- nvinfo : EIATTR_FRAME_SIZE
	.align		4
.L_9:
        /*0024*/ 	.byte	0x04, 0x11
        /*0026*/ 	.short	(.L_11 - .L_10)
	.align		4
.L_10:
        /*0028*/ 	.word	index@($__internal_0_$__cuda_sm10x_tcgen05_guardrail_trap_col_being_dealloced_not_returned_by_alloc)
        /*002c*/ 	.word	0x00000000


	//----- nvinfo : EIATTR_FRAME_SIZE
	.align		4
.L_11:
        /*0030*/ 	.byte	0x04, 0x11
        /*0032*/ 	.short	(.L_13 - .L_12)
	.align		4
.L_12:
        /*0034*/ 	.word	index@(attn_fwd)
        /*0038*/ 	.word	0x00000000


	//----- nvinfo : EIATTR_MIN_STACK_SIZE
	.align		4
.L_13:
        /*003c*/ 	.byte	0x04, 0x12
        /*003e*/ 	.short	(.L_15 - .L_14)
	.align		4
.L_14:
        /*0040*/ 	.word	index@(attn_fwd)
        /*0044*/ 	.word	0x00000000
.L_15:


//--------------------- .nv.info.attn_fwd         --------------------------
	.section	.nv.info.attn_fwd,"",@"SHT_CUDA_INFO"
	.sectionflags	@""
	.align	4


	//----- nvinfo : EIATTR_CUDA_API_VERSION
	.align		4
        /*0000*/ 	.byte	0x04, 0x37
        /*0002*/ 	.short	(.L_17 - .L_16)
.L_16:
        /*0004*/ 	.word	0x00000081


	//----- nvinfo : EIATTR_KPARAM_INFO
	.align		4
.L_17:
        /*0008*/ 	.byte	0x04, 0x17
        /*000a*/ 	.short	(.L_19 - .L_18)
.L_18:
        /*000c*/ 	.word	0x00000000
        /*0010*/ 	.short	0x0019
        /*0012*/ 	.short	0x0080
        /*0014*/ 	.byte	0x00, 0xf4, 0x21, 0x00


	//----- nvinfo : EIATTR_KPARAM_INFO
	.align		4
.L_19:
        /*0018*/ 	.byte	0x04, 0x17
        /*001a*/ 	.short	(.L_21 - .L_20)
.L_20:
        /*001c*/ 	.word	0x00000000
        /*0020*/ 	.short	0x0018
        /*0022*/ 	.short	0x0078
        /*0024*/ 	.byte	0x00, 0xf4, 0x21, 0x00


	//----- nvinfo : EIATTR_KPARAM_INFO
	.align		4
.L_21:
        /*0028*/ 	.byte	0x04, 0x17
        /*002a*/ 	.short	(.L_23 - .L_22)
.L_22:
        /*002c*/ 	.word	0x00000000
        /*0030*/ 	.short	0x0017
        /*0032*/ 	.short	0x0070
        /*0034*/ 	.byte	0x00, 0xf0, 0x11, 0x00


	//----- nvinfo : EIATTR_KPARAM_INFO
	.align		4
.L_23:
        /*0038*/ 	.byte	0x04, 0x17
        /*003a*/ 	.short	(.L_25 - .L_24)
.L_24:
        /*003c*/ 	.word	0x00000000
        /*0040*/ 	.short	0x0016
        /*0042*/ 	.short	0x006c
        /*0044*/ 	.byte	0x00, 0xf0, 0x11, 0x00


	//----- nvinfo : EIATTR_KPARAM_INFO
	.align		4
.L_25:
        /*0048*/ 	.byte	0x04, 0x17
        /*004a*/ 	.short	(.L_27 - .L_26)
.L_26:
        /*004c*/ 	.word	0x00000000
        /*0050*/ 	.short	0x0015
        /*0052*/ 	.short	0x0068
        /*0054*/ 	.byte	0x00, 0xf0, 0x11, 0x00


	//----- nvinfo : EIATTR_KPARAM_INFO
	.align		4
.L_27:
        /*0058*/ 	.byte	0x04, 0x17
        /*005a*/ 	.short	(.L_29 - .L_28)
.L_28:
        /*005c*/ 	.word	0x00000000
        /*0060*/ 	.short	0x0014
        /*0062*/ 	.short	0x0064
        /*0064*/ 	.byte	0x00, 0xf0, 0x11, 0x00


	//----- nvinfo : EIATTR_KPARAM_INFO
	.align		4
.L_29:
        /*0068*/ 	.byte	0x04, 0x17
        /*006a*/ 	.short	(.L_31 - .L_30)
.L_30:
        /*006c*/ 	.word	0x00000000
        /*0070*/ 	.short	0x0013
        /*0072*/ 	.short	0x0060
        /*0074*/ 	.byte	0x00, 0xf0, 0x11, 0x00


	//----- nvinfo : EIATTR_KPARAM_INFO
	.align		4
.L_31:
        /*0078*/ 	.byte	0x04, 0x17
        /*007a*/ 	.short	(.L_33 - .L_32)
.L_32:
        /*007c*/ 	.word	0x00000000
        /*0080*/ 	.short	0x0012
        /*0082*/ 	.short	0x005c
        /*0084*/ 	.byte	0x00, 0xf0, 0x11, 0x00


	//----- nvinfo : EIATTR_KPARAM_INFO
	.align		4
.L_33:
        /*0088*/ 	.byte	0x04, 0x17
        /*008a*/ 	.short	(.L_35 - .L_34)
.L_34:
        /*008c*/ 	.word	0x00000000
        /*0090*/ 	.short	0x0011
        /*0092*/ 	.short	0x0058
        /*0094*/ 	.byte	0x00, 0xf0, 0x11, 0x00


	//----- nvinfo : EIATTR_KPARAM_INFO
	.align		4
.L_35:
        /*0098*/ 	.byte	0x04, 0x17
        /*009a*/ 	.short	(.L_37 - .L_36)
.L_36:
        /*009c*/ 	.word	0x00000000
        /*00a0*/ 	.short	0x0010
        /*00a2*/ 	.short	0x0054
        /*00a4*/ 	.byte	0x00, 0xf0, 0x11, 0x00


	//----- nvinfo : EIATTR_KPARAM_INFO
	.align		4
.L_37:
        /*00a8*/ 	.byte	0x04, 0x17
        /*00aa*/ 	.short	(.L_39 - .L_38)
.L_38:
        /*00ac*/ 	.word	0x00000000
        /*00b0*/ 	.short	0x000f
        /*00b2*/ 	.short	0x0050
        /*00b4*/ 	.byte	0x00, 0xf0, 0x11, 0x00


	//----- nvinfo : EIATTR_KPARAM_INFO
	.align		4
.L_39:
        /*00b8*/ 	.byte	0x04, 0x17
        /*00ba*/ 	.short	(.L_41 - .L_40)
.L_40:
        /*00bc*/ 	.word	0x00000000
        /*00c0*/ 	.short	0x000e
        /*00c2*/ 	.short	0x004c
        /*00c4*/ 	.byte	0x00, 0xf0, 0x11, 0x00


	//----- nvinfo : EIATTR_KPARAM_INFO
	.align		4
.L_41:
        /*00c8*/ 	.byte	0x04, 0x17
        /*00ca*/ 	.short	(.L_43 - .L_42)
.L_42:
        /*00cc*/ 	.word	0x00000000
        /*00d0*/ 	.short	0x000d
        /*00d2*/ 	.short	0x0048
        /*00d4*/ 	.byte	0x00, 0xf0, 0x11, 0x00


	//----- nvinfo : EIATTR_KPARAM_INFO
	.align		4
.L_43:
        /*00d8*/ 	.byte	0x04, 0x17
        /*00da*/ 	.short	(.L_45 - .L_44)
.L_44:
        /*00dc*/ 	.word	0x00000000
        /*00e0*/ 	.short	0x000c
        /*00e2*/ 	.short	0x0044
        /*00e4*/ 	.byte	0x00, 0xf0, 0x11, 0x00


	//----- nvinfo : EIATTR_KPARAM_INFO
	.align		4
.L_45:
        /*00e8*/ 	.byte	0x04, 0x17
        /*00ea*/ 	.short	(.L_47 - .L_46)
.L_46:
        /*00ec*/ 	.word	0x00000000
        /*00f0*/ 	.short	0x000b
        /*00f2*/ 	.short	0x0040
        /*00f4*/ 	.byte	0x00, 0xf0, 0x11, 0x00


	//----- nvinfo : EIATTR_KPARAM_INFO
	.align		4
.L_47:
        /*00f8*/ 	.byte	0x04, 0x17
        /*00fa*/ 	.short	(.L_49 - .L_48)
.L_48:
        /*00fc*/ 	.word	0x00000000
        /*0100*/ 	.short	0x000a
        /*0102*/ 	.short	0x003c
        /*0104*/ 	.byte	0x00, 0xf0, 0x11, 0x00


	//----- nvinfo : EIATTR_KPARAM_INFO
	.align		4
.L_49:
        /*0108*/ 	.byte	0x04, 0x17
        /*010a*/ 	.short	(.L_51 - .L_50)
.L_50:
        /*010c*/ 	.word	0x00000000
        /*0110*/ 	.short	0x0009
        /*0112*/ 	.short	0x0038
        /*0114*/ 	.byte	0x00, 0xf0, 0x11, 0x00


	//----- nvinfo : EIATTR_KPARAM_INFO
	.align		4
.L_51:
        /*0118*/ 	.byte	0x04, 0x17
        /*011a*/ 	.short	(.L_53 - .L_52)
.L_52:
        /*011c*/ 	.word	0x00000000
        /*0120*/ 	.short	0x0008
        /*0122*/ 	.short	0x0034
        /*0124*/ 	.byte	0x00, 0xf0, 0x11, 0x00


	//----- nvinfo : EIATTR_KPARAM_INFO
	.align		4
.L_53:
        /*0128*/ 	.byte	0x04, 0x17
        /*012a*/ 	.short	(.L_55 - .L_54)
.L_54:
        /*012c*/ 	.word	0x00000000
        /*0130*/ 	.short	0x0007
        /*0132*/ 	.short	0x0030
        /*0134*/ 	.byte	0x00, 0xf0, 0x11, 0x00


	//----- nvinfo : EIATTR_KPARAM_INFO
	.align		4
.L_55:
        /*0138*/ 	.byte	0x04, 0x17
        /*013a*/ 	.short	(.L_57 - .L_56)
.L_56:
        /*013c*/ 	.word	0x00000000
        /*0140*/ 	.short	0x0006
        /*0142*/ 	.short	0x002c
        /*0144*/ 	.byte	0x00, 0xf0, 0x11, 0x00


	//----- nvinfo : EIATTR_KPARAM_INFO
	.align		4
.L_57:
        /*0148*/ 	.byte	0x04, 0x17
        /*014a*/ 	.short	(.L_59 - .L_58)
.L_58:
        /*014c*/ 	.word	0x00000000
        /*0150*/ 	.short	0x0005
        /*0152*/ 	.short	0x0028
        /*0154*/ 	.byte	0x00, 0xf0, 0x11, 0x00


	//----- nvinfo : EIATTR_KPARAM_INFO
	.align		4
.L_59:
        /*0158*/ 	.byte	0x04, 0x17
        /*015a*/ 	.short	(.L_61 - .L_60)
.L_60:
        /*015c*/ 	.word	0x00000000
        /*0160*/ 	.short	0x0004
        /*0162*/ 	.short	0x0020
        /*0164*/ 	.byte	0x00, 0xf4, 0x21, 0x00


	//----- nvinfo : EIATTR_KPARAM_INFO
	.align		4
.L_61:
        /*0168*/ 	.byte	0x04, 0x17
        /*016a*/ 	.short	(.L_63 - .L_62)
.L_62:
        /*016c*/ 	.word	0x00000000
        /*0170*/ 	.short	0x0003
        /*0172*/ 	.short	0x0018
        /*0174*/ 	.byte	0x00, 0xf4, 0x21, 0x00


	//----- nvinfo : EIATTR_KPARAM_INFO
	.align		4
.L_63:
        /*0178*/ 	.byte	0x04, 0x17
        /*017a*/ 	.short	(.L_65 - .L_64)
.L_64:
        /*017c*/ 	.word	0x00000000
        /*0180*/ 	.short	0x0002
        /*0182*/ 	.short	0x0010
        /*0184*/ 	.byte	0x00, 0xf4, 0x21, 0x00


	//----- nvinfo : EIATTR_KPARAM_INFO
	.align		4
.L_65:
        /*0188*/ 	.byte	0x04, 0x17
        /*018a*/ 	.short	(.L_67 - .L_66)
.L_66:
        /*018c*/ 	.word	0x00000000
        /*0190*/ 	.short	0x0001
        /*0192*/ 	.short	0x0008
        /*0194*/ 	.byte	0x00, 0xf4, 0x21, 0x00


	//----- nvinfo : EIATTR_KPARAM_INFO
	.align		4
.L_67:
        /*0198*/ 	.byte	0x04, 0x17
        /*019a*/ 	.short	(.L_69 - .L_68)
.L_68:
        /*019c*/ 	.word	0x00000000
        /*01a0*/ 	.short	0x0000
        /*01a2*/ 	.short	0x0000
        /*01a4*/ 	.byte	0x00, 0xf4, 0x21, 0x00


	//----- nvinfo : EIATTR_AT_ENTRY_FRAGMENTS
	.align		4
.L_69:
        /*01a8*/ 	.byte	0x04, 0x4f
        /*01aa*/ 	.short	(.L_71 - .L_70)


	//   ....[0]....
.L_70:
        /*01ac*/ 	.word	0x00000004


	//----- nvinfo : EIATTR_RESERVED_SMEM_USED
	.align		4
.L_71:
        /*01b0*/ 	.byte	0x01, 0x41
	.zero		2


	//----- nvinfo : EIATTR_SPARSE_MMA_MASK
	.align		4
        /*01b4*/ 	.byte	0x03, 0x50
        /*01b6*/ 	.short	0x0000


	//----- nvinfo : EIATTR_TCGEN05_1CTA_USED
	.align		4
        /*01b8*/ 	.byte	0x01, 0x51
	.zero		2


	//----- nvinfo : EIATTR_MAXREG_COUNT
	.align		4
        /*01bc*/ 	.byte	0x03, 0x1b
        /*01be*/ 	.short	0x00ff


	//----- nvinfo : EIATTR_NUM_BARRIERS
	.align		4
        /*01c0*/ 	.byte	0x02, 0x4c
        /*01c2*/ 	.byte	0x01
	.zero		1


	//----- nvinfo : EIATTR_INT_WARP_WIDE_INSTR_OFFSETS
	.align		4
        /*01c4*/ 	.byte	0x04, 0x31
        /*01c6*/ 	.short	(.L_73 - .L_72)


	//   ....[0]....
.L_72:
        /*01c8*/ 	.word	0x00001210


	//   ....[1]....
        /*01cc*/ 	.word	0x00001220


	//   ....[2]....
        /*01d0*/ 	.word	0x000015e0


	//   ....[3]....
        /*01d4*/ 	.word	0x00001740


	//   ....[4]....
        /*01d8*/ 	.word	0x00003070


	//   ....[5]....
        /*01dc*/ 	.word	0x00005bd0


	//   ....[6]....
        /*01e0*/ 	.word	0x00005c20


	//----- nvinfo : EIATTR_COOP_GROUP_MASK_REGIDS
	.align		4
.L_73:
        /*01e4*/ 	.byte	0x04, 0x29
        /*01e6*/ 	.short	(.L_75 - .L_74)


	//   ....[0]....
.L_74:
        /*01e8*/ 	.word	0xffffffff


	//   ....[1]....
        /*01ec*/ 	.word	0xffffffff


	//   ....[2]....
        /*01f0*/ 	.word	0xffffffff


	//   ....[3]....
        /*01f4*/ 	.word	0xffffffff


	//----- nvinfo : EIATTR_COOP_GROUP_INSTR_OFFSETS
	.align		4
.L_75:
        /*01f8*/ 	.byte	0x04, 0x28
        /*01fa*/ 	.short	(.L_77 - .L_76)


	//   ....[0]....
.L_76:
        /*01fc*/ 	.word	0x00000050


	//   ....[1]....
        /*0200*/ 	.word	0x00000310


	//   ....[2]....
        /*0204*/ 	.word	0x00005a60


	//   ....[3]....
        /*0208*/ 	.word	0x00005cd0


	//----- nvinfo : EIATTR_VRC_CTA_INIT_COUNT
	.align		4
.L_77:
        /*020c*/ 	.byte	0x02, 0x4a
        /*020e*/ 	.byte	0x80
	.zero		1


	//----- nvinfo : EIATTR_MBARRIER_INSTR_OFFSETS
	.align		4
        /*0210*/ 	.byte	0x04, 0x39
        /*0212*/ 	.short	(.L_79 - .L_78)


	//   ....[0]....
.L_78:
        /*0214*/ 	.word	0x000014b0
        /*0218*/ 	.word	0x000000ff
        /*021c*/ 	.word	0x00000000
        /*0220*/ 	.short	0x0100
        /*0222*/ 	.byte	0x11
	.zero		1


	//   ....[1]....
        /*0224*/ 	.word	0x00001720
        /*0228*/ 	.word	0x000000ff
        /*022c*/ 	.word	0x00003808
        /*0230*/ 	.short	0x0100
        /*0232*/ 	.byte	0x0e
	.zero		1


	//   ....[2]....
        /*0234*/ 	.word	0x00001990
        /*0238*/ 	.word	0x000000ff
        /*023c*/ 	.word	0x00002800
        /*0240*/ 	.short	0x0100
        /*0242*/ 	.byte	0x0e
	.zero		1


	//   ....[3]....
        /*0244*/ 	.word	0x00001b70
        /*0248*/ 	.word	0x000000ff
        /*024c*/ 	.word	0x00002800
        /*0250*/ 	.short	0x010a
        /*0252*/ 	.byte	0x0e
	.zero		1


	//   ....[4]....
        /*0254*/ 	.word	0x00001bb0
        /*0258*/ 	.word	0x000000ff
        /*025c*/ 	.word	0x00002800
        /*0260*/ 	.short	0x0108
        /*0262*/ 	.byte	0x0e
	.zero		1


	//   ....[5]....
        /*0264*/ 	.word	0x00003130
        /*0268*/ 	.word	0x000000ff
        /*026c*/ 	.word	0x00003810
        /*0270*/ 	.short	0x0100
        /*0272*/ 	.byte	0x0e
	.zero		1


	//   ....[6]....
        /*0274*/ 	.word	0x00003250
        /*0278*/ 	.word	0x000000ff
        /*027c*/ 	.word	0x00003810
        /*0280*/ 	.short	0x010a
        /*0282*/ 	.byte	0x0e
	.zero		1


	//   ....[7]....
        /*0284*/ 	.word	0x000032c0
        /*0288*/ 	.word	0x000000ff
        /*028c*/ 	.word	0x00003810
        /*0290*/ 	.short	0x0108
        /*0292*/ 	.byte	0x0e
	.zero		1


	//   ....[8]....
        /*0294*/ 	.word	0x000032e0
        /*0298*/ 	.word	0x000000ff
        /*029c*/ 	.word	0x00000000
        /*02a0*/ 	.short	0x010a
        /*02a2*/ 	.byte	0x11
	.zero		1


	//   ....[9]....
        /*02a4*/ 	.word	0x000046c0
        /*02a8*/ 	.word	0x000000ff
        /*02ac*/ 	.word	0x00000000
        /*02b0*/ 	.short	0x010a
        /*02b2*/ 	.byte	0x11
	.zero		1


	//   ....[10]....
        /*02b4*/ 	.word	0x00004860
        /*02b8*/ 	.word	0x000000ff
        /*02bc*/ 	.word	0x00003800
        /*02c0*/ 	.short	0x0108
        /*02c2*/ 	.byte	0x0e
	.zero		1


	//   ....[11]....
        /*02c4*/ 	.word	0x000052b0
        /*02c8*/ 	.word	0x000000ff
        /*02cc*/ 	.word	0x00003808
        /*02d0*/ 	.short	0x0108
        /*02d2*/ 	.byte	0x0e
	.zero		1


	//   ....[12]....
        /*02d4*/ 	.word	0x00005cf0
        /*02d8*/ 	.word	0x000000ff
        /*02dc*/ 	.word	0x00002800
        /*02e0*/ 	.short	0x010a
        /*02e2*/ 	.byte	0x0e
	.zero		1


	//   ....[13]....
        /*02e4*/ 	.word	0x00005d20
        /*02e8*/ 	.word	0x000000ff
        /*02ec*/ 	.word	0x00003810
        /*02f0*/ 	.short	0x010a
        /*02f2*/ 	.byte	0x0e
	.zero		1


	//   ....[14]....
        /*02f4*/ 	.word	0x00005d50
        /*02f8*/ 	.word	0x000000ff
        /*02fc*/ 	.word	0x00000000
        /*0300*/ 	.short	0x010a
        /*0302*/ 	.byte	0x11
	.zero		1


	//   ....[15]....
        /*0304*/ 	.word	0x00005d80
        /*0308*/ 	.word	0x000000ff
        /*030c*/ 	.word	0x00000000
        /*0310*/ 	.short	0x010a
        /*0312*/ 	.byte	0x11
	.zero		1


	//----- nvinfo : EIATTR_NUM_MBARRIERS
	.align		4
.L_79:
        /*0314*/ 	.byte	0x03, 0x38
        /*0316*/ 	.short	0xffff


	//----- nvinfo : EIATTR_EXIT_INSTR_OFFSETS
	.align		4
        /*0318*/ 	.byte	0x04, 0x1c
        /*031a*/ 	.short	(.L_81 - .L_80)


	//   ....[0]....
.L_80:
        /*031c*/ 	.word	0x00005ce0


	//----- nvinfo : EIATTR_REQNTID
	.align		4
.L_81:
        /*0320*/ 	.byte	0x04, 0x10
        /*0322*/ 	.short	(.L_83 - .L_82)
.L_82:
        /*0324*/ 	.word	0x00000080
        /*0328*/ 	.word	0x00000001
        /*032c*/ 	.word	0x00000001


	//----- nvinfo : EIATTR_CRS_STACK_SIZE
	.align		4
.L_83:
        /*0330*/ 	.byte	0x04, 0x1e
        /*0332*/ 	.short	(.L_85 - .L_84)
.L_84:
        /*0334*/ 	.word	0x00000000


	//----- nvinfo : EIATTR_CBANK_PARAM_SIZE
	.align		4
.L_85:
        /*0338*/ 	.byte	0x03, 0x19
        /*033a*/ 	.short	0x0088


	//----- nvinfo : EIATTR_PARAM_CBANK
	.align		4
        /*033c*/ 	.byte	0x04, 0x0a
        /*033e*/ 	.short	(.L_87 - .L_86)
	.align		4
.L_86:
        /*0340*/ 	.word	index@(.nv.constant0.attn_fwd)
        /*0344*/ 	.short	0x0380
        /*0346*/ 	.short	0x0088


	//----- nvinfo : EIATTR_SW_WAR
	.align		4
.L_87:
        /*0348*/ 	.byte	0x04, 0x36
        /*034a*/ 	.short	(.L_89 - .L_88)
.L_88:
        /*034c*/ 	.word	0x00000008
.L_89:


//--------------------- .nv.compat                --------------------------
	.section	.nv.compat,"",@"SHT_CUDA_COMPAT_INFO"
	.align	4
        /*0000*/ 	.byte	0x02, 0x02, 0x02, 0x00, 0x02, 0x05, 0x05, 0x00, 0x02, 0x03, 0x00, 0x00, 0x02, 0x06, 0x01, 0x00


//--------------------- .nv.callgraph             --------------------------
	.section	.nv.callgraph,"",@"SHT_CUDA_CALLGRAPH"
	.align	4
	.sectionentsize	8
	.align		4
        /*0000*/ 	.word	0x00000000
	.align		4
        /*0004*/ 	.word	0xffffffff
	.align		4
        /*0008*/ 	.word	0x00000000
	.align		4
        /*000c*/ 	.word	0xfffffffe
	.align		4
        /*0010*/ 	.word	0x00000000
	.align		4
        /*0014*/ 	.word	0xfffffffd
	.align		4
        /*0018*/ 	.word	0x00000000
	.align		4
        /*001c*/ 	.word	0xfffffffc


//--------------------- .nv.constant4             --------------------------
	.section	.nv.constant4,"a",@progbits
	.align	8
	.align		8
.nv.constant4:
        /*0000*/ 	.dword	_$_str


//--------------------- .text.attn_fwd            --------------------------
	.section	.text.attn_fwd,"ax",@progbits
	.align	128
        .global         attn_fwd
        .type           attn_fwd,@function
        .size           attn_fwd,(.L_x_28 - attn_fwd)
        .other          attn_fwd,@"STO_CUDA_ENTRY STV_DEFAULT"
attn_fwd:
.text.attn_fwd:
[----:B------:R-:W0:Y:S01]  /*0000*/  LDC R1, c[0x0][0x37c] ;  /* 0x0000df00ff017b82 */ /* 0x000e220000000800 */
[----:B------:R-:W1:Y:S02]  /*0010*/  S2R R5, SR_TID.X ;  /* 0x0000000000057919 */ /* 0x000e640000002100 */
[----:B-1----:R-:W-:-:S13]  /*0020*/  ISETP.GE.U32.AND P0, PT, R5, 0x20, PT ;  /* 0x000000200500780c */ /* 0x002fda0003f06070 */
[----:B------:R-:W-:Y:S05]  /*0030*/  @P0 BRA `(.L_x_0) ;  /* 0x0000000000b80947 */ /* 0x000fea0003800000 */
[----:B------:R-:W1:Y:S01]  /*0040*/  S2UR UR6, SR_CgaCtaId ;  /* 0x00000000000679c3 */ /* 0x000e620000008800 */
[----:B------:R-:W-:Y:S01]  /*0050*/  NOP ;  /* 0x0000000000007918 */ /* 0x000fe20000000000 */
[----:B------:R-:W-:Y:S02]  /*0060*/  UMOV UR4, 0x40 ;  /* 0x0000004000047882 */ /* 0x000fe40000000000 */
[----:B-1----:R-:W-:-:S09]  /*0070*/  ULEA UR4, UR6, UR4, 0x18 ;  /* 0x0000000406047291 */ /* 0x002fd2000f8ec0ff */
[----:B------:R-:W1:Y:S01]  /*0080*/  LDS.U8 R0, [UR4] ;  /* 0x00000004ff007984 */ /* 0x000e620008000000 */
[----:B------:R-:W-:Y:S02]  /*0090*/  UMOV UR4, 0x400 ;  /* 0x0000040000047882 */ /* 0x000fe40000000000 */
[----:B------:R-:W-:Y:S01]  /*00a0*/  ULEA UR4, UR6, UR4, 0x18 ;  /* 0x0000000406047291 */ /* 0x000fe2000f8ec0ff */
[----:B-1----:R-:W-:-:S13]  /*00b0*/  ISETP.NE.AND P1, PT, R0, RZ, PT ;  /* 0x000000ff0000720c */ /* 0x002fda0003f25270 */
[----:B------:R-:W-:Y:S05]  /*00c0*/  @P1 BRA `(.L_x_1) ;  /* 0x00000000007c1947 */ /* 0x000fea0003800000 */
[----:B------:R-:W-:-:S13]  /*00d0*/  ELECT P1, URZ, PT ;  /* 0x0000000000ff782f */ /* 0x000fda0003820000 */
[----:B------:R-:W-:Y:S05]  /*00e0*/  @!P1 BRA `(.L_x_2) ;  /* 0x0000000000849947 */ /* 0x000fea0003800000 */
[----:B------:R-:W-:Y:S01]  /*00f0*/  UMOV UR5, 0x4 ;  /* 0x0000000400057882 */ /* 0x000fe20000000000 */
[----:B------:R-:W-:Y:S01]  /*0100*/  HFMA2 R4, -RZ, RZ, 0, 5.9604644775390625e-08 ;  /* 0x00000001ff047431 */ /* 0x000fe200000001ff */
[----:B------:R-:W-:-:S03]  /*0110*/  MOV R7, 0xf ;  /* 0x0000000f00077802 */ /* 0x000fc60000000f00 */
[----:B------:R-:W-:Y:S04]  /*0120*/  DEPBAR.LE SB1, 0x36 ;  /* 0x00009d800000791a */ /* 0x000fe80000000000 */
[----:B------:R-:W1:Y:S02]  /*0130*/  UTCATOMSWS.FIND_AND_SET.ALIGN UP0, UR5, UR5 ;  /* 0x00000005000575e3 */ /* 0x000e640008000800 */
[----:B-1----:R-:W-:-:S04]  /*0140*/  PLOP3.LUT P1, PT, PT, PT, UP0, 0x80, 0x8 ;  /* 0x000000000008781c */ /* 0x002fc80003f2f008 */
[----:B------:R-:W-:-:S04]  /*0150*/  SEL R0, RZ, 0xffffffff, !P1 ;  /* 0xffffffffff007807 */ /* 0x000fc80004800000 */
[----:B------:R-:W-:Y:S02]  /*0160*/  ISETP.NE.AND P1, PT, R0, RZ, PT ;  /* 0x000000ff0000720c */ /* 0x000fe40003f25270 */
[----:B------:R-:W-:-:S11]  /*0170*/  MOV R0, UR5 ;  /* 0x0000000500007c02 */ /* 0x000fd60008000f00 */
[----:B------:R-:W-:Y:S05]  /*0180*/  @P1 BRA `(.L_x_3) ;  /* 0x0000000000241947 */ /* 0x000fea0003800000 */
.L_x_4:
[----:B------:R-:W-:Y:S05]  /*0190*/  NANOSLEEP 0x64 ;  /* 0x000000640000795d */ /* 0x000fea0003800000 */
[----:B------:R-:W-:-:S05]  /*01a0*/  UMOV UR5, 0x4 ;  /* 0x0000000400057882 */ /* 0x000fca0000000000 */
[----:B------:R-:W-:Y:S04]  /*01b0*/  DEPBAR.LE SB1, 0x36 ;  /* 0x00009d800000791a */ /* 0x000fe80000000000 */
[----:B------:R-:W1:Y:S02]  /*01c0*/  UTCATOMSWS.FIND_AND_SET.ALIGN UP0, UR5, UR5 ;  /* 0x00000005000575e3 */ /* 0x000e640008000800 */
[----:B-1----:R-:W-:-:S04]  /*01d0*/  PLOP3.LUT P1, PT, PT, PT, UP0, 0x80, 0x8 ;  /* 0x000000000008781c */ /* 0x002fc80003f2f008 */
[----:B------:R-:W-:-:S04]  /*01e0*/  SEL R0, RZ, 0xffffffff, !P1 ;  /* 0xffffffffff007807 */ /* 0x000fc80004800000 */
[----:B------:R-:W-:Y:S02]  /*01f0*/  ISETP.NE.AND P1, PT, R0, RZ, PT ;  /* 0x000000ff0000720c */ /* 0x000fe40003f25270 */
[----:B------:R-:W-:-:S11]  /*0200*/  MOV R0, UR5 ;  /* 0x0000000500007c02 */ /* 0x000fd60008000f00 */
[----:B------:R-:W-:Y:S05]  /*0210*/  @!P1 BRA `(.L_x_4) ;  /* 0xfffffffc00dc9947 */ /* 0x000fea000383ffff */
.L_x_3:
[----:B------:R-:W-:Y:S01]  /*0220*/  IADD3 R3, PT, PT, R0, 0x10, RZ ;  /* 0x0000001000037810 */ /* 0x000fe20007ffe0ff */
[----:B------:R-:W-:Y:S01]  /*0230*/  UMOV UR5, 0x50 ;  /* 0x0000005000057882 */ /* 0x000fe20000000000 */
[----:B------:R-:W-:Y:S01]  /*0240*/  SHF.L.U32 R2, R7, R0, RZ ;  /* 0x0000000007027219 */ /* 0x000fe200000006ff */
[----:B------:R-:W-:Y:S01]  /*0250*/  ULEA UR5, UR6, UR5, 0x18 ;  /* 0x0000000506057291 */ /* 0x000fe2000f8ec0ff */
[----:B------:R-:W-:Y:S02]  /*0260*/  SHF.L.U32 R3, R4, R3, RZ ;  /* 0x0000000304037219 */ /* 0x000fe400000006ff */
[----:B------:R-:W-:Y:S02]  /*0270*/  SHF.L.U32 R0, R0, 0x5, RZ ;  /* 0x0000000500007819 */ /* 0x000fe400000006ff */
[----:B------:R-:W-:-:S05]  /*0280*/  LOP3.LUT R2, R3, R2, RZ, 0xfc, !PT ;  /* 0x0000000203027212 */ /* 0x000fca00078efcff */
[----:B------:R1:W-:Y:S04]  /*0290*/  ATOMS.OR RZ, [UR5], R2 ;  /* 0x00000002ffff798c */ /* 0x0003e8000b000005 */
[----:B------:R1:W-:Y:S01]  /*02a0*/  STS [UR4], R0 ;  /* 0x00000000ff007988 */ /* 0x0003e20008000804 */
[----:B------:R-:W-:Y:S05]  /*02b0*/  BRA `(.L_x_2) ;  /* 0x0000000000107947 */ /* 0x000fea0003800000 */
.L_x_1:
[----:B------:R-:W-:Y:S02]  /*02c0*/  MOV R0, 0xffffffff ;  /* 0xffffffff00007802 */ /* 0x000fe40000000f00 */
[----:B------:R-:W-:-:S03]  /*02d0*/  MOV R2, 0x300 ;  /* 0x0000030000027802 */ /* 0x000fc60000000f00 */
[----:B------:R1:W-:Y:S04]  /*02e0*/  STS [UR4], R0 ;  /* 0x00000000ff007988 */ /* 0x0003e80008000804 */
[----:B01----:R-:W-:Y:S05]  /*02f0*/  CALL.REL.NOINC `($__internal_1_$__cuda_sm10x_tcgen05_guardrail_trap_phase_invalid_during_alloc) ;  /* 0x0000005800b87944 */ /* 0x003fea0003c00000 */
.L_x_2:
[----:B------:R-:W-:Y:S05]  /*0300*/  WARPSYNC.ALL ;  /* 0x0000000000007948 */ /* 0x000fea0003800000 */
[----:B------:R-:W-:Y:S01]  /*0310*/  NOP ;  /* 0x0000000000007918 */ /* 0x000fe20000000000 */
.L_x_0:
[----:B------:R-:W2:Y:S01]  /*0320*/  S2R R3, SR_CTAID.X ;  /* 0x0000000000037919 */ /* 0x000ea20000002500 */
[----:B------:R-:W3:Y:S01]  /*0330*/  S2UR UR6, SR_CgaCtaId ;  /* 0x00000000000679c3 */ /* 0x000ee20000008800 */
[----:B------:R-:W4:Y:S01]  /*0340*/  LDCU.64 UR4, c[0x0][0x3b0] ;  /* 0x00007600ff0477ac */ /* 0x000f220008000a00 */
[----:B-1----:R-:W-:Y:S01]  /*0350*/  LOP3.LUT R0, R5, 0x7f, RZ, 0xc0, !PT ;  /* 0x0000007f05007812 */ /* 0x002fe200078ec0ff */
[----:B------:R-:W-:Y:S01]  /*0360*/  UMOV UR14, 0x400 ;  /* 0x00000400000e7882 */ /* 0x000fe20000000000 */
[----:B------:R-:W1:Y:S04]  /*0370*/  LDCU.64 UR30, c[0x0][0x358] ;  /* 0x00006b00ff1e77ac */ /* 0x000e680008000a00 */
[----:B------:R-:W4:Y:S08]  /*0380*/  S2UR UR11, SR_CTAID.Y ;  /* 0x00000000000b79c3 */ /* 0x000f300000002600 */
[----:B------:R-:W0:Y:S08]  /*0390*/  LDC.64 R6, c[0x0][0x380] ;  /* 0x0000e000ff067b82 */ /* 0x000e300000000a00 */
[----:B------:R-:W1:Y:S01]  /*03a0*/  LDC R33, c[0x0][0x3b8] ;  /* 0x0000ee00ff217b82 */ /* 0x000e620000000800 */
[----:B---3--:R-:W-:-:S07]  /*03b0*/  ULEA UR14, UR6, UR14, 0x18 ;  /* 0x0000000e060e7291 */ /* 0x008fce000f8ec0ff */
[----:B------:R-:W-:Y:S01]  /*03c0*/  BAR.SYNC.DEFER_BLOCKING 0x0 ;  /* 0x0000000000007b1d */ /* 0x000fe20000010000 */
[----:B--2---:R-:W-:Y:S01]  /*03d0*/  LEA R0, R3, R0, 0x7 ;  /* 0x0000000003007211 */ /* 0x004fe200078e38ff */
[----:B----4-:R-:W-:-:S04]  /*03e0*/  UIMAD UR4, UR11, UR4, URZ ;  /* 0x000000040b0472a4 */ /* 0x010fc8000f8e02ff */
[----:B------:R-:W-:Y:S01]  /*03f0*/  IMAD R2, R0, UR5, RZ ;  /* 0x0000000500027c24 */ /* 0x000fe2000f8e02ff */
[----:B------:R-:W-:Y:S02]  /*0400*/  USHF.L.U32 UR7, UR4, 0x1, URZ ;  /* 0x0000000104077899 */ /* 0x000fe400080006ff */
[----:B------:R-:W-:Y:S02]  /*0410*/  UIMAD.WIDE UR4, UR4, 0x2, URZ ;  /* 0x00000002040478a5 */ /* 0x000fe4000f8e02ff */
[C---:B------:R-:W-:Y:S01]  /*0420*/  SHF.L.U32 R45, R2.reuse, 0x1, RZ ;  /* 0x00000001022d7819 */ /* 0x040fe200000006ff */
[----:B------:R-:W-:-:S03]  /*0430*/  IMAD.HI R2, R2, 0x2, RZ ;  /* 0x0000000202027827 */ /* 0x000fc600078e02ff */
[----:B0-----:R-:W-:Y:S01]  /*0440*/  IADD3 R44, P1, P2, R45, UR7, R6 ;  /* 0x000000072d2c7c10 */ /* 0x001fe2000fa3e006 */
[----:B-1----:R-:W-:-:S03]  /*0450*/  IMAD R19, R33, 0x6, RZ ;  /* 0x0000000621137824 */ /* 0x002fc600078e02ff */
[----:B------:R-:W-:Y:S01]  /*0460*/  IADD3.X R45, PT, PT, R2, UR5, R7, P1, P2 ;  /* 0x00000005022d7c10 */ /* 0x000fe20008fe4407 */
[----:B------:R-:W0:Y:S01]  /*0470*/  LDS R66, [UR14] ;  /* 0x0000000eff427984 */ /* 0x000e220008000800 */
[C---:B------:R-:W-:Y:S01]  /*0480*/  SHF.L.U32 R47, R33.reuse, 0x3, RZ ;  /* 0x00000003212f7819 */ /* 0x040fe200000006ff */
[C---:B------:R-:W-:Y:S01]  /*0490*/  IMAD R49, R33.reuse, 0xc, RZ ;  /* 0x0000000c21317824 */ /* 0x040fe200078e02ff */
[C---:B------:R-:W-:Y:S01]  /*04a0*/  SHF.L.U32 R51, R33.reuse, 0x4, RZ ;  /* 0x0000000421337819 */ /* 0x040fe200000006ff */
[----:B------:R-:W-:Y:S01]  /*04b0*/  BAR.SYNC.DEFER_BLOCKING 0x0 ;  /* 0x0000000000007b1d */ /* 0x000fe20000010000 */
[C---:B------:R-:W-:Y:S01]  /*04c0*/  IMAD R53, R33.reuse, 0x18, RZ ;  /* 0x0000001821357824 */ /* 0x040fe200078e02ff */
[CC--:B------:R-:W-:Y:S01]  /*04d0*/  LEA R64, P6, R33.reuse, R44.reuse, 0x4 ;  /* 0x0000002c21407211 */ /* 0x0c0fe200078c20ff */
[C---:B------:R-:W-:Y:S01]  /*04e0*/  IMAD R61, R33.reuse, 0x30, RZ ;  /* 0x00000030213d7824 */ /* 0x040fe200078e02ff */
[CC--:B------:R-:W-:Y:S01]  /*04f0*/  LEA R62, P5, R33.reuse, R44.reuse, 0x5 ;  /* 0x0000002c213e7211 */ /* 0x0c0fe200078a28ff */
[C---:B------:R-:W-:Y:S01]  /*0500*/  IMAD R57, R33.reuse, 0x24, RZ ;  /* 0x0000002421397824 */ /* 0x040fe200078e02ff */
[C---:B------:R-:W-:Y:S01]  /*0510*/  LEA R13, R33.reuse, R33, 0x1 ;  /* 0x00000021210d7211 */ /* 0x040fe200078e08ff */
[----:B------:R-:W-:Y:S01]  /*0520*/  IMAD R59, R33, 0x26, RZ ;  /* 0x00000026213b7824 */ /* 0x000fe200078e02ff */
[-C--:B------:R-:W-:Y:S01]  /*0530*/  IADD3 R60, P1, PT, R19, R44.reuse, RZ ;  /* 0x0000002c133c7210 */ /* 0x080fe20007f3e0ff */
[----:B------:R-:W-:Y:S01]  /*0540*/  IMAD R55, R33, 0x22, RZ ;  /* 0x0000002221377824 */ /* 0x000fe200078e02ff */
[-C--:B------:R-:W-:Y:S01]  /*0550*/  LEA.HI.X.SX32 R65, R47, R45.reuse, 0x1, P6 ;  /* 0x0000002d2f417211 */ /* 0x080fe200030f0eff */
[----:B------:R-:W-:Y:S01]  /*0560*/  IMAD R87, R33, 0xa, RZ ;  /* 0x0000000a21577824 */ /* 0x000fe200078e02ff */
[-C--:B------:R-:W-:Y:S01]  /*0570*/  LEA.HI.X.SX32 R63, R51, R45.reuse, 0x1, P5 ;  /* 0x0000002d333f7211 */ /* 0x080fe200028f0eff */
[----:B------:R-:W-:Y:S01]  /*0580*/  IMAD R93, R33, 0xe, RZ ;  /* 0x0000000e215d7824 */ /* 0x000fe200078e02ff */
[-C--:B------:R-:W-:Y:S01]  /*0590*/  IADD3 R58, P6, PT, R49, R44.reuse, RZ ;  /* 0x0000002c313a7210 */ /* 0x080fe20007fde0ff */
[----:B------:R-:W-:Y:S01]  /*05a0*/  IMAD R23, R33, 0x14, RZ ;  /* 0x0000001421177824 */ /* 0x000fe200078e02ff */
[-C--:B------:R-:W-:Y:S01]  /*05b0*/  IADD3 R56, P5, PT, R53, R44.reuse, RZ ;  /* 0x0000002c35387210 */ /* 0x080fe20007fbe0ff */
[C---:B------:R-:W-:Y:S01]  /*05c0*/  IMAD R27, R33.reuse, 0x16, RZ ;  /* 0x00000016211b7824 */ /* 0x040fe200078e02ff */
[C---:B------:R-:W-:Y:S01]  /*05d0*/  SHF.L.U32 R11, R33.reuse, 0x1, RZ ;  /* 0x00000001210b7819 */ /* 0x040fe200000006ff */
[----:B------:R-:W-:Y:S01]  /*05e0*/  IMAD R89, R33, 0xb, RZ ;  /* 0x0000000b21597824 */ /* 0x000fe200078e02ff */
[-C--:B------:R-:W-:Y:S01]  /*05f0*/  IADD3 R54, P4, PT, R61, R44.reuse, RZ ;  /* 0x0000002c3d367210 */ /* 0x080fe20007f9e0ff */
[----:B------:R-:W-:Y:S01]  /*0600*/  IMAD R9, R33, 0x13, RZ ;  /* 0x0000001321097824 */ /* 0x000fe200078e02ff */
[----:B------:R-:W-:Y:S01]  /*0610*/  LEA.HI.X.SX32 R61, R13, R45, 0x1, P1 ;  /* 0x0000002d0d3d7211 */ /* 0x000fe200008f0eff */
[----:B------:R-:W-:Y:S01]  /*0620*/  IMAD R35, R33, 0x1a, RZ ;  /* 0x0000001a21237824 */ /* 0x000fe200078e02ff */
[----:B------:R-:W-:-:S02]  /*0630*/  IADD3 R6, P2, PT, R57, R44, RZ ;  /* 0x0000002c39067210 */ /* 0x000fc40007f5e0ff */
        /* <DEDUP_REMOVED lines=9> */
[C---:B------:R-:W-:Y:S01]  /*06d0*/  IMAD R91, R33.reuse, 0xd, RZ ;  /* 0x0000000d215b7824 */ /* 0x040fe200078e02ff */
[CC--:B------:R-:W-:Y:S01]  /*06e0*/  LEA R50, P5, R33.reuse, R44.reuse, 0x2 ;  /* 0x0000002c21327211 */ /* 0x0c0fe200078a10ff */
[----:B------:R-:W-:Y:S01]  /*06f0*/  IMAD R22, R33, 0x28, RZ ;  /* 0x0000002821167824 */ /* 0x000fe200078e02ff */
[-C--:B------:R-:W-:Y:S01]  /*0700*/  IADD3 R2, P3, PT, R55, R44.reuse, RZ ;  /* 0x0000002c37027210 */ /* 0x080fe20007f7e0ff */
[----:B------:R-:W-:Y:S01]  /*0710*/  IMAD R24, R33, 0x2a, RZ ;  /* 0x0000002a21187824 */ /* 0x000fe200078e02ff */
[-C--:B------:R-:W-:Y:S01]  /*0720*/  LEA.HI.X.SX32 R55, R53, R45.reuse, 0x1, P4 ;  /* 0x0000002d35377211 */ /* 0x080fe200020f0eff */
[C---:B------:R-:W-:Y:S01]  /*0730*/  IMAD R83, R33.reuse, 0x2c, RZ ;  /* 0x0000002c21537824 */ /* 0x040fe200078e02ff */
[CC--:B------:R-:W-:Y:S01]  /*0740*/  LEA.HI.X.SX32 R53, R33.reuse, R45.reuse, 0x1, P6 ;  /* 0x0000002d21357211 */ /* 0x0c0fe200030f0eff */
[----:B------:R-:W-:Y:S01]  /*0750*/  IMAD R81, R33, 0x2e, RZ ;  /* 0x0000002e21517824 */ /* 0x000fe200078e02ff */
[----:B------:R-:W-:Y:S01]  /*0760*/  LEA.HI.X.SX32 R51, R11, R45, 0x1, P5 ;  /* 0x0000002d0b337211 */ /* 0x000fe200028f0eff */
[C---:B------:R-:W-:Y:S01]  /*0770*/  IMAD R31, R33.reuse, 0x19, RZ ;  /* 0x00000019211f7824 */ /* 0x040fe200078e02ff */
[C---:B------:R-:W-:Y:S01]  /*0780*/  SHF.L.U32 R15, R33.reuse, 0x2, RZ ;  /* 0x00000002210f7819 */ /* 0x040fe200000006ff */
[----:B------:R-:W5:Y:S01]  /*0790*/  LDG.E.U16 R52, desc[UR30][R52.64] ;  /* 0x0000001e34347981 */ /* 0x000f62000c1e1500 */
[CC--:B------:R-:W-:Y:S01]  /*07a0*/  LEA R17, R33.reuse, R33.reuse, 0x2 ;  /* 0x0000002121117211 */ /* 0x0c0fe200078e10ff */
[----:B------:R-:W1:Y:S01]  /*07b0*/  LDCU UR4, c[0x0][0x3c8] ;  /* 0x00007900ff0477ac */ /* 0x000e620008000800 */
[C---:B------:R-:W-:Y:S01]  /*07c0*/  LEA R43, R33.reuse, -R33, 0x3 ;  /* 0x80000021212b7211 */ /* 0x040fe200078e18ff */
[C---:B------:R-:W-:Y:S01]  /*07d0*/  IMAD R25, R33.reuse, 0x15, RZ ;  /* 0x0000001521197824 */ /* 0x040fe200078e02ff */
[CC--:B------:R-:W-:Y:S01]  /*07e0*/  LEA R48, P4, R33.reuse, R44.reuse, 0x3 ;  /* 0x0000002c21307211 */ /* 0x0c0fe200078818ff */
[----:B------:R-:W-:Y:S01]  /*07f0*/  IMAD R29, R33, 0x17, RZ ;  /* 0x00000017211d7824 */ /* 0x000fe200078e02ff */
[-C--:B------:R-:W-:Y:S01]  /*0800*/  IADD3 R46, P6, PT, R87, R44.reuse, RZ ;  /* 0x0000002c572e7210 */ /* 0x080fe20007fde0ff */
[----:B------:R-:W-:Y:S01]  /*0810*/  IMAD R77, R33, 0x34, RZ ;  /* 0x00000034214d7824 */ /* 0x000fe200078e02ff */
[----:B------:R-:W-:Y:S01]  /*0820*/  IADD3 R42, P5, PT, R93, R44, RZ ;  /* 0x0000002c5d2a7210 */ /* 0x000fe20007fbe0ff */
[----:B------:R-:W-:Y:S01]  /*0830*/  IMAD R75, R33, 0x36, RZ ;  /* 0x00000036214b7824 */ /* 0x000fe200078e02ff */
[-C--:B------:R-:W-:Y:S01]  /*0840*/  LEA.HI.X.SX32 R3, R3, R45.reuse, 0x1, P3 ;  /* 0x0000002d03037211 */ /* 0x080fe200018f0eff */
[----:B------:R-:W-:Y:S01]  /*0850*/  IMAD R73, R33, 0x38, RZ ;  /* 0x0000003821497824 */ /* 0x000fe200078e02ff */
[-C--:B------:R-:W-:Y:S01]  /*0860*/  LEA.HI.X.SX32 R49, R15, R45.reuse, 0x1, P4 ;  /* 0x0000002d0f317211 */ /* 0x080fe200020f0eff */
[----:B------:R-:W-:Y:S01]  /*0870*/  IMAD R71, R33, 0x3a, RZ ;  /* 0x0000003a21477824 */ /* 0x000fe200078e02ff */
[-C--:B------:R-:W-:Y:S01]  /*0880*/  LEA.HI.X.SX32 R47, R17, R45.reuse, 0x1, P6 ;  /* 0x0000002d112f7211 */ /* 0x080fe200030f0eff */
[----:B------:R2:W5:Y:S01]  /*0890*/  LDG.E.U16 R53, desc[UR30][R2.64] ;  /* 0x0000001e02357981 */ /* 0x000562000c1e1500 */
[----:B------:R-:W-:-:S02]  /*08a0*/  LEA.HI.X.SX32 R43, R43, R45, 0x1, P5 ;  /* 0x0000002d2b2b7211 */ /* 0x000fc400028f0eff */
[----:B------:R-:W-:Y:S01]  /*08b0*/  LEA R85, R33, R33, 0x3 ;  /* 0x0000002121557211 */ /* 0x000fe200078e18ff */
[----:B------:R-:W5:Y:S01]  /*08c0*/  LDG.E.U16 R48, desc[UR30][R48.64] ;  /* 0x0000001e30307981 */ /* 0x000f62000c1e1500 */
[-C--:B------:R-:W-:Y:S02]  /*08d0*/  IADD3 R10, P4, PT, R7, R44.reuse, RZ ;  /* 0x0000002c070a7210 */ /* 0x080fe40007f9e0ff */
[-C--:B------:R-:W-:Y:S01]  /*08e0*/  IADD3 R12, P6, PT, R23, R44.reuse, RZ ;  /* 0x0000002c170c7210 */ /* 0x080fe20007fde0ff */
[----:B------:R-:W-:Y:S01]  /*08f0*/  IMAD R69, R33, 0x3c, RZ ;  /* 0x0000003c21457824 */ /* 0x000fe200078e02ff */
[----:B------:R-:W-:Y:S01]  /*0900*/  IADD3 R14, P5, PT, R27, R44, RZ ;  /* 0x0000002c1b0e7210 */ /* 0x000fe20007fbe0ff */
[----:B--2---:R-:W2:Y:S01]  /*0910*/  LDC.64 R2, c[0x0][0x3c0] ;  /* 0x0000f000ff027b82 */ /* 0x004ea20000000a00 */
[-C--:B------:R-:W-:Y:S01]  /*0920*/  LEA.HI.X.SX32 R11, R85, R45.reuse, 0x1, P4 ;  /* 0x0000002d550b7211 */ /* 0x080fe200020f0eff */
[----:B------:R-:W-:Y:S01]  /*0930*/  IMAD R67, R33, 0x3e, RZ ;  /* 0x0000003e21437824 */ /* 0x000fe200078e02ff */
[-C--:B------:R-:W-:Y:S01]  /*0940*/  LEA.HI.X.SX32 R13, R87, R45.reuse, 0x1, P6 ;  /* 0x0000002d570d7211 */ /* 0x080fe200030f0eff */
[----:B------:R-:W-:Y:S01]  /*0950*/  IMAD R39, R33, 0x1b, RZ ;  /* 0x0000001b21277824 */ /* 0x000fe200078e02ff */
[-C--:B------:R-:W-:Y:S01]  /*0960*/  LEA.HI.X.SX32 R15, R89, R45.reuse, 0x1, P5 ;  /* 0x0000002d590f7211 */ /* 0x080fe200028f0eff */
[----:B------:R-:W5:Y:S01]  /*0970*/  LDG.E.U16 R4, desc[UR30][R44.64] ;  /* 0x0000001e2c047981 */ /* 0x000f62000c1e1500 */
[----:B------:R-:W-:-:S02]  /*0980*/  LEA.HI.X.SX32 R9, R9, R45, 0x1, P1 ;  /* 0x0000002d09097211 */ /* 0x000fc400008f0eff */
[----:B------:R-:W-:Y:S01]  /*0990*/  LEA R21, R33, -R33, 0x4 ;  /* 0x8000002121157211 */ /* 0x000fe200078e20ff */
[----:B------:R-:W5:Y:S01]  /*09a0*/  LDG.E.U16 R10, desc[UR30][R10.64] ;  /* 0x0000001e0a0a7981 */ /* 0x000f62000c1e1500 */
[-C--:B------:R-:W-:Y:S02]  /*09b0*/  IADD3 R16, P4, PT, R35, R44.reuse, RZ ;  /* 0x0000002c23107210 */ /* 0x080fe40007f9e0ff */
[-C--:B------:R-:W-:Y:S01]  /*09c0*/  IADD3 R18, P6, PT, R37, R44.reuse, RZ ;  /* 0x0000002c25127210 */ /* 0x080fe20007fde0ff */
[----:B------:R3:W5:Y:S01]  /*09d0*/  LDG.E.U16 R49, desc[UR30][R8.64] ;  /* 0x0000001e08317981 */ /* 0x000762000c1e1500 */
[-C--:B------:R-:W-:Y:S02]  /*09e0*/  IADD3 R20, P5, PT, R41, R44.reuse, RZ ;  /* 0x0000002c29147210 */ /* 0x080fe40007fbe0ff */
[----:B------:R-:W-:Y:S01]  /*09f0*/  LEA.HI.X.SX32 R7, R7, R45, 0x1, P2 ;  /* 0x0000002d07077211 */ /* 0x000fe200010f0eff */
[----:B------:R-:W5:Y:S01]  /*0a00*/  LDG.E.U16 R12, desc[UR30][R12.64] ;  /* 0x0000001e0c0c7981 */ /* 0x000f62000c1e1500 */
[----:B------:R-:W-:-:S02]  /*0a10*/  IADD3 R30, P2, PT, R79, R44, RZ ;  /* 0x0000002c4f1e7210 */ /* 0x000fc40007f5e0ff */
[-C--:B------:R-:W-:Y:S01]  /*0a20*/  LEA.HI.X.SX32 R17, R91, R45.reuse, 0x1, P4 ;  /* 0x0000002d5b117211 */ /* 0x080fe200020f0eff */
[----:B------:R4:W5:Y:S01]  /*0a30*/  LDG.E.U16 R6, desc[UR30][R6.64] ;  /* 0x0000001e06067981 */ /* 0x000962000c1e1500 */
[-C--:B------:R-:W-:Y:S01]  /*0a40*/  LEA.HI.X.SX32 R19, R93, R45.reuse, 0x1, P6 ;  /* 0x0000002d5d137211 */ /* 0x080fe200030f0eff */
[----:B---3--:R-:W3:Y:S01]  /*0a50*/  LDC.64 R8, c[0x0][0x388] ;  /* 0x0000e200ff087b82 */ /* 0x008ee20000000a00 */
[----:B------:R-:W-:Y:S01]  /*0a60*/  LEA.HI.X.SX32 R21, R21, R45, 0x1, P5 ;  /* 0x0000002d15157211 */ /* 0x000fe200028f0eff */
[----:B------:R-:W5:Y:S01]  /*0a70*/  LDG.E.U16 R74, desc[UR30][R64.64] ;  /* 0x0000001e404a7981 */ /* 0x000f62000c1e1500 */
[-C--:B------:R-:W-:Y:S02]  /*0a80*/  IADD3 R22, P4, PT, R22, R44.reuse, RZ ;  /* 0x0000002c16167210 */ /* 0x080fe40007f9e0ff */
[-C--:B------:R-:W-:Y:S01]  /*0a90*/  IADD3 R24, P6, PT, R24, R44.reuse, RZ ;  /* 0x0000002c18187210 */ /* 0x080fe20007fde0ff */
[----:B------:R-:W5:Y:S01]  /*0aa0*/  LDG.E.U16 R76, desc[UR30][R60.64] ;  /* 0x0000001e3c4c7981 */ /* 0x000f62000c1e1500 */
[----:B------:R-:W-:-:S02]  /*0ab0*/  IADD3 R26, P5, PT, R83, R44, RZ ;  /* 0x0000002c531a7210 */ /* 0x000fc40007fbe0ff */
[-C--:B------:R-:W-:Y:S01]  /*0ac0*/  IADD3 R28, P3, PT, R81, R44.reuse, RZ ;  /* 0x0000002c511c7210 */ /* 0x080fe20007f7e0ff */
[----:B--2---:R-:W-:Y:S01]  /*0ad0*/  IMAD R2, R2, UR11, RZ ;  /* 0x0000000b02027c24 */ /* 0x004fe2000f8e02ff */
[-C--:B------:R-:W-:Y:S01]  /*0ae0*/  LEA.HI.X.SX32 R31, R31, R45.reuse, 0x1, P2 ;  /* 0x0000002d1f1f7211 */ /* 0x080fe200010f0eff */
[----:B------:R-:W5:Y:S01]  /*0af0*/  LDG.E.U16 R14, desc[UR30][R14.64] ;  /* 0x0000001e0e0e7981 */ /* 0x000f62000c1e1500 */
[----:B------:R-:W-:Y:S02]  /*0b00*/  IADD3 R32, P1, PT, R77, R44, RZ ;  /* 0x0000002c4d207210 */ /* 0x000fe40007f3e0ff */
[-C--:B------:R-:W-:Y:S01]  /*0b10*/  LEA.HI.X.SX32 R23, R23, R45.reuse, 0x1, P4 ;  /* 0x0000002d17177211 */ /* 0x080fe200020f0eff */
[----:B------:R-:W5:Y:S01]  /*0b20*/  LDG.E.U16 R77, desc[UR30][R58.64] ;  /* 0x0000001e3a4d7981 */ /* 0x000f62000c1e1500 */
[-C--:B------:R-:W-:Y:S02]  /*0b30*/  LEA.HI.X.SX32 R25, R25, R45.reuse, 0x1, P6 ;  /* 0x0000002d19197211 */ /* 0x080fe400030f0eff */
[-C--:B------:R-:W-:Y:S01]  /*0b40*/  LEA.HI.X.SX32 R27, R27, R45.reuse, 0x1, P5 ;  /* 0x0000002d1b1b7211 */ /* 0x080fe200028f0eff */
[----:B------:R2:W5:Y:S01]  /*0b50*/  LDG.E.U16 R31, desc[UR30][R30.64] ;  /* 0x0000001e1e1f7981 */ /* 0x000562000c1e1500 */
[----:B------:R-:W-:-:S02]  /*0b60*/  LEA.HI.X.SX32 R29, R29, R45, 0x1, P3 ;  /* 0x0000002d1d1d7211 */ /* 0x000fc400018f0eff */
[--C-:B----4-:R-:W-:Y:S01]  /*0b70*/  SHF.R.U32.HI R7, RZ, 0x5, R5.reuse ;  /* 0x00000005ff077819 */ /* 0x110fe20000011605 */
[----:B------:R-:W5:Y:S01]  /*0b80*/  LDG.E.U16 R56, desc[UR30][R56.64] ;  /* 0x0000001e38387981 */ /* 0x000f62000c1e1500 */
[-C--:B------:R-:W-:Y:S02]  /*0b90*/  IADD3 R34, P4, PT, R75, R44.reuse, RZ ;  /* 0x0000002c4b227210 */ /* 0x080fe40007f9e0ff */
[-C--:B------:R-:W-:Y:S01]  /*0ba0*/  IADD3 R36, P6, PT, R73, R44.reuse, RZ ;  /* 0x0000002c49247210 */ /* 0x080fe20007fde0ff */
[----:B------:R-:W5:Y:S01]  /*0bb0*/  LDG.E.U16 R75, desc[UR30][R62.64] ;  /* 0x0000001e3e4b7981 */ /* 0x000f62000c1e1500 */
[-C--:B------:R-:W-:Y:S02]  /*0bc0*/  IADD3 R38, P5, PT, R71, R44.reuse, RZ ;  /* 0x0000002c47267210 */ /* 0x080fe40007fbe0ff */
[-C--:B------:R-:W-:Y:S01]  /*0bd0*/  IADD3 R40, P3, PT, R69, R44.reuse, RZ ;  /* 0x0000002c45287210 */ /* 0x080fe20007f7e0ff */
[----:B------:R-:W5:Y:S01]  /*0be0*/  LDG.E.U16 R54, desc[UR30][R54.64] ;  /* 0x0000001e36367981 */ /* 0x000f62000c1e1500 */
[----:B------:R-:W-:Y:S01]  /*0bf0*/  IADD3 R44, P2, PT, R67, R44, RZ ;  /* 0x0000002c432c7210 */ /* 0x000fe20007f5e0ff */
[C---:B------:R-:W-:Y:S01]  /*0c00*/  IMAD R67, R33.reuse, 0x1d, RZ ;  /* 0x0000001d21437824 */ /* 0x040fe200078e02ff */
[----:B------:R-:W-:Y:S01]  /*0c10*/  LEA R69, R33, -R33, 0x5 ;  /* 0x8000002121457211 */ /* 0x000fe200078e28ff */
[----:B------:R-:W5:Y:S01]  /*0c20*/  LDG.E.U16 R50, desc[UR30][R50.64] ;  /* 0x0000001e32327981 */ /* 0x000f62000c1e1500 */
[----:B--2---:R-:W-:-:S02]  /*0c30*/  SHF.R.U32.HI R30, RZ, 0x5, R5 ;  /* 0x00000005ff1e7819 */ /* 0x004fc40000011605 */
[-C--:B------:R-:W-:Y:S01]  /*0c40*/  LEA.HI.X.SX32 R33, R35, R45.reuse, 0x1, P1 ;  /* 0x0000002d23217211 */ /* 0x080fe200008f0eff */
[----:B------:R-:W5:Y:S01]  /*0c50*/  LDG.E.U16 R46, desc[UR30][R46.64] ;  /* 0x0000001e2e2e7981 */ /* 0x000f62000c1e1500 */
[----:B------:R-:W-:Y:S02]  /*0c60*/  R2UR UR24, R7 ;  /* 0x00000000071872ca */ /* 0x000fe400000e0000 */
[-C--:B------:R-:W-:Y:S01]  /*0c70*/  LEA.HI.X.SX32 R35, R39, R45.reuse, 0x1, P4 ;  /* 0x0000002d27237211 */ /* 0x080fe200020f0eff */
[----:B------:R-:W5:Y:S01]  /*0c80*/  LDG.E.U16 R42, desc[UR30][R42.64] ;  /* 0x0000001e2a2a7981 */ /* 0x000f62000c1e1500 */
[----:B------:R-:W-:Y:S02]  /*0c90*/  LOP3.LUT R7, R5, 0x1f, RZ, 0xc0, !PT ;  /* 0x0000001f05077812 */ /* 0x000fe400078ec0ff */
[----:B------:R-:W-:Y:S01]  /*0ca0*/  SGXT.U32 R30, R30, 0x2 ;  /* 0x000000021e1e781a */ /* 0x000fe20000000000 */
[----:B------:R-:W5:Y:S01]  /*0cb0*/  LDG.E.U16 R16, desc[UR30][R16.64] ;  /* 0x0000001e10107981 */ /* 0x000f62000c1e1500 */
[-C--:B------:R-:W-:Y:S01]  /*0cc0*/  LEA.HI.X.SX32 R39, R67, R45.reuse, 0x1, P5 ;  /* 0x0000002d43277211 */ /* 0x080fe200028f0eff */
[----:B-1----:R-:W-:Y:S01]  /*0cd0*/  IMAD R11, R7, UR4, RZ ;  /* 0x00000004070b7c24 */ /* 0x002fe2000f8e02ff */
[-C--:B------:R-:W-:Y:S01]  /*0ce0*/  LEA.HI.X.SX32 R37, R37, R45.reuse, 0x1, P6 ;  /* 0x0000002d25257211 */ /* 0x080fe200030f0eff */
[----:B------:R1:W5:Y:S01]  /*0cf0*/  LDG.E.U16 R35, desc[UR30][R34.64] ;  /* 0x0000001e22237981 */ /* 0x000362000c1e1500 */
[-C--:B------:R-:W-:Y:S01]  /*0d00*/  LEA.HI.X.SX32 R41, R41, R45.reuse, 0x1, P3 ;  /* 0x0000002d29297211 */ /* 0x080fe200018f0eff */
[C---:B------:R-:W-:Y:S01]  /*0d10*/  IMAD.HI R15, R11.reuse, 0x2, RZ ;  /* 0x000000020b0f7827 */ /* 0x040fe200078e02ff */
[----:B------:R-:W-:Y:S01]  /*0d20*/  SHF.L.U32 R13, R11, 0x1, RZ ;  /* 0x000000010b0d7819 */ /* 0x000fe200000006ff */
[----:B------:R2:W5:Y:S01]  /*0d30*/  LDG.E.U16 R39, desc[UR30][R38.64] ;  /* 0x0000001e26277981 */ /* 0x000562000c1e1500 */
[----:B------:R-:W-:Y:S01]  /*0d40*/  SHF.L.U32 R11, R2, 0x1, RZ ;  /* 0x00000001020b7819 */ /* 0x000fe200000006ff */
[----:B------:R-:W-:Y:S01]  /*0d50*/  UIADD3 UR7, UPT, UPT, UR24, 0x1c, URZ ;  /* 0x0000001c18077890 */ /* 0x000fe2000fffe0ff */
[----:B------:R-:W-:Y:S01]  /*0d60*/  LEA.HI.X.SX32 R45, R69, R45, 0x1, P2 ;  /* 0x0000002d452d7211 */ /* 0x000fe200010f0eff */
[----:B------:R-:W5:Y:S01]  /*0d70*/  LDG.E.U16 R37, desc[UR30][R36.64] ;  /* 0x0000001e24257981 */ /* 0x000f62000c1e1500 */
[----:B-1----:R-:W-:Y:S01]  /*0d80*/  IMAD R34, R30, R3, RZ ;  /* 0x000000031e227224 */ /* 0x002fe200078e02ff */
[----:B---3--:R-:W-:Y:S01]  /*0d90*/  IADD3 R13, P1, P2, R13, R8, R11 ;  /* 0x000000080d0d7210 */ /* 0x008fe20007a3e00b */
[----:B------:R-:W-:Y:S01]  /*0da0*/  IMAD.HI R2, R2, 0x2, RZ ;  /* 0x0000000202027827 */ /* 0x000fe200078e02ff */
[----:B------:R1:W5:Y:S02]  /*0db0*/  LDG.E.U16 R41, desc[UR30][R40.64] ;  /* 0x0000001e28297981 */ /* 0x000364000c1e1500 */
[----:B--2---:R-:W-:-:S02]  /*0dc0*/  LEA R38, R3, R34, 0x2 ;  /* 0x0000002203267211 */ /* 0x004fc400078e10ff */
[----:B0-----:R-:W-:Y:S01]  /*0dd0*/  R2UR UR15, R66 ;  /* 0x00000000420f72ca */ /* 0x001fe200000e0000 */
[----:B------:R0:W5:Y:S01]  /*0de0*/  LDG.E.U16 R18, desc[UR30][R18.64] ;  /* 0x0000001e12127981 */ /* 0x000162000c1e1500 */
[----:B------:R-:W-:Y:S02]  /*0df0*/  LEA R8, R3, R38, 0x2 ;  /* 0x0000002603087211 */ /* 0x000fe400078e10ff */
[----:B------:R-:W-:Y:S01]  /*0e00*/  IADD3.X R15, PT, PT, R15, R9, R2, P1, P2 ;  /* 0x000000090f0f7210 */ /* 0x000fe20000fe4402 */
[----:B------:R0:W5:Y:S01]  /*0e10*/  LDG.E.U16 R20, desc[UR30][R20.64] ;  /* 0x0000001e14147981 */ /* 0x000162000c1e1500 */
[C---:B------:R-:W-:Y:S02]  /*0e20*/  LEA R2, R3.reuse, R8, 0x2 ;  /* 0x0000000803027211 */ /* 0x040fe400078e10ff */
[C---:B------:R-:W-:Y:S01]  /*0e30*/  LEA R72, P1, R34.reuse, R13, 0x1 ;  /* 0x0000000d22487211 */ /* 0x040fe200078208ff */
[----:B------:R0:W5:Y:S01]  /*0e40*/  LDG.E.U16 R22, desc[UR30][R22.64] ;  /* 0x0000001e16167981 */ /* 0x000162000c1e1500 */
[C---:B-1----:R-:W-:Y:S01]  /*0e50*/  LEA R40, R3.reuse, R2, 0x2 ;  /* 0x0000000203287211 */ /* 0x042fe200078e10ff */
[----:B------:R-:W-:Y:S01]  /*0e60*/  IMAD R9, R3, UR7, RZ ;  /* 0x0000000703097c24 */ /* 0x000fe2000f8e02ff */
[----:B------:R-:W-:Y:S01]  /*0e70*/  LEA.HI.X.SX32 R73, R34, R15, 0x1, P1 ;  /* 0x0000000f22497211 */ /* 0x000fe200008f0eff */
[----:B------:R0:W5:Y:S01]  /*0e80*/  LDG.E.U16 R24, desc[UR30][R24.64] ;  /* 0x0000001e18187981 */ /* 0x000162000c1e1500 */
[----:B------:R-:W-:-:S02]  /*0e90*/  LEA R68, P1, R8, R13, 0x1 ;  /* 0x0000000d08447211 */ /* 0x000fc400078208ff */
[----:B------:R-:W-:Y:S01]  /*0ea0*/  SHF.L.U32 R36, R5, 0x1, RZ ;  /* 0x0000000105247819 */ /* 0x000fe200000006ff */
[----:B------:R0:W5:Y:S01]  /*0eb0*/  LDG.E.U16 R26, desc[UR30][R26.64] ;  /* 0x0000001e1a1a7981 */ /* 0x000162000c1e1500 */
[----:B------:R-:W-:Y:S02]  /*0ec0*/  LEA R34, R3, R40, 0x2 ;  /* 0x0000002803227211 */ /* 0x000fe400078e10ff */
[-C--:B------:R-:W-:Y:S01]  /*0ed0*/  LEA R70, P2, R38, R13.reuse, 0x1 ;  /* 0x0000000d26467211 */ /* 0x080fe200078408ff */
[----:B------:R0:W5:Y:S01]  /*0ee0*/  LDG.E.U16 R28, desc[UR30][R28.64] ;  /* 0x0000001e1c1c7981 */ /* 0x000162000c1e1500 */
[----:B------:R-:W-:Y:S02]  /*0ef0*/  LEA R58, P3, R9, R13, 0x1 ;  /* 0x0000000d093a7211 */ /* 0x000fe400078608ff */
[----:B------:R-:W-:Y:S01]  /*0f00*/  LEA.HI.X.SX32 R69, R8, R15, 0x1, P1 ;  /* 0x0000000f08457211 */ /* 0x000fe200008f0eff */
[----:B------:R0:W5:Y:S01]  /*0f10*/  LDG.E.U16 R32, desc[UR30][R32.64] ;  /* 0x0000001e20207981 */ /* 0x000162000c1e1500 */
[----:B------:R-:W-:-:S02]  /*0f20*/  LOP3.LUT R11, R5, 0x40, RZ, 0xc0, !PT ;  /* 0x00000040050b7812 */ /* 0x000fc400078ec0ff */
[----:B------:R-:W-:Y:S01]  /*0f30*/  LOP3.LUT R36, R36, 0x7e, RZ, 0xc0, !PT ;  /* 0x0000007e24247812 */ /* 0x000fe200078ec0ff */
[----:B------:R0:W5:Y:S01]  /*0f40*/  LDG.E.U16 R44, desc[UR30][R44.64] ;  /* 0x0000001e2c2c7981 */ /* 0x000162000c1e1500 */
[----:B------:R-:W-:Y:S02]  /*0f50*/  LEA R8, R3, R34, 0x2 ;  /* 0x0000002203087211 */ /* 0x000fe400078e10ff */
[-C--:B------:R-:W-:Y:S02]  /*0f60*/  LEA.HI.X.SX32 R71, R38, R15.reuse, 0x1, P2 ;  /* 0x0000000f26477211 */ /* 0x080fe400010f0eff */
[----:B------:R-:W-:Y:S02]  /*0f70*/  LEA.HI.X.SX32 R59, R9, R15, 0x1, P3 ;  /* 0x0000000f093b7211 */ /* 0x000fe400018f0eff */
[----:B------:R-:W-:Y:S02]  /*0f80*/  LEA R66, P1, R2, R13, 0x1 ;  /* 0x0000000d02427211 */ /* 0x000fe400078208ff */
[----:B------:R-:W-:-:S02]  /*0f90*/  LEA R11, R11, R36, 0x6 ;  /* 0x000000240b0b7211 */ /* 0x000fc400078e30ff */
[-C--:B------:R-:W-:Y:S02]  /*0fa0*/  LEA R64, P2, R40, R13.reuse, 0x1 ;  /* 0x0000000d28407211 */ /* 0x080fe400078408ff */
[-C--:B------:R-:W-:Y:S02]  /*0fb0*/  LEA R62, P3, R34, R13.reuse, 0x1 ;  /* 0x0000000d223e7211 */ /* 0x080fe400078608ff */
[----:B------:R-:W-:Y:S02]  /*0fc0*/  LEA R60, P4, R8, R13, 0x1 ;  /* 0x0000000d083c7211 */ /* 0x000fe400078808ff */
[-C--:B------:R-:W-:Y:S02]  /*0fd0*/  LEA.HI.X.SX32 R67, R2, R15.reuse, 0x1, P1 ;  /* 0x0000000f02437211 */ /* 0x080fe400008f0eff */
[-C--:B------:R-:W-:Y:S02]  /*0fe0*/  LEA.HI.X.SX32 R65, R40, R15.reuse, 0x1, P2 ;  /* 0x0000000f28417211 */ /* 0x080fe400010f0eff */
[----:B------:R-:W-:-:S02]  /*0ff0*/  LEA.HI.X.SX32 R63, R34, R15, 0x1, P3 ;  /* 0x0000000f223f7211 */ /* 0x000fc400018f0eff */
[----:B------:R-:W-:Y:S02]  /*1000*/  LEA.HI.X.SX32 R61, R8, R15, 0x1, P4 ;  /* 0x0000000f083d7211 */ /* 0x000fe400020f0eff */
[----:B------:R-:W-:Y:S01]  /*1010*/  LOP3.LUT R2, R11, 0x10, RZ, 0x3c, !PT ;  /* 0x000000100b027812 */ /* 0x000fe200078e3cff */
[----:B0-----:R-:W-:Y:S06]  /*1020*/  @P0 BRA `(.L_x_5) ;  /* 0x0000000000180947 */ /* 0x001fec0003800000 */
[----:B------:R-:W-:Y:S01]  /*1030*/  ELECT P1, URZ, PT ;  /* 0x0000000000ff782f */ /* 0x000fe20003820000 */
[----:B------:R-:W-:Y:S01]  /*1040*/  HFMA2 R8, -RZ, RZ, 0, 5.9604644775390625e-08 ;  /* 0x00000001ff087431 */ /* 0x000fe200000001ff */
[----:B------:R-:W-:Y:S01]  /*1050*/  UMOV UR4, 0x40 ;  /* 0x0000004000047882 */ /* 0x000fe20000000000 */
[----:B------:R-:W-:Y:S01]  /*1060*/  UVIRTCOUNT.DEALLOC.SMPOOL 0x80 ;  /* 0x000000800000784c */ /* 0x000fe20000000000 */
[----:B------:R-:W-:-:S09]  /*1070*/  ULEA UR4, UR6, UR4, 0x18 ;  /* 0x0000000406047291 */ /* 0x000fd2000f8ec0ff */
[----:B------:R0:W-:Y:S03]  /*1080*/  @P1 STS.U8 [UR4], R8 ;  /* 0x00000008ff001988 */ /* 0x0001e60008000004 */
.L_x_5:
[----:B------:R-:W-:Y:S01]  /*1090*/  USHF.L.U32 UR4, UR24, 0x15, URZ ;  /* 0x0000001518047899 */ /* 0x000fe200080006ff */
[C---:B------:R-:W-:Y:S01]  /*10a0*/  LOP3.LUT R9, R11.reuse, 0x20, RZ, 0x3c, !PT ;  /* 0x000000200b097812 */ /* 0x040fe200078e3cff */
[----:B-----5:R-:W-:Y:S01]  /*10b0*/  STS.U16 [R11+UR14+0x400], R74 ;  /* 0x0004004a0b007988 */ /* 0x020fe2000800040e */
[C---:B0-----:R-:W-:Y:S01]  /*10c0*/  LOP3.LUT R8, R11.reuse, 0x30, RZ, 0x3c, !PT ;  /* 0x000000300b087812 */ /* 0x041fe200078e3cff */
[----:B------:R-:W-:Y:S01]  /*10d0*/  ULOP3.LUT UR4, UR4, 0x600000, URZ, 0xc0, !UPT ;  /* 0x0060000004047892 */ /* 0x000fe2000f8ec0ff */
[C---:B------:R-:W-:Y:S01]  /*10e0*/  LOP3.LUT R13, R11.reuse, 0x40, RZ, 0x3c, !PT ;  /* 0x000000400b0d7812 */ /* 0x040fe200078e3cff */
[----:B------:R-:W-:Y:S01]  /*10f0*/  STS.U16 [R11+UR14+0x800], R75 ;  /* 0x0008004b0b007988 */ /* 0x000fe2000800040e */
[----:B------:R-:W-:Y:S01]  /*1100*/  LOP3.LUT R15, R11, 0x50, RZ, 0x3c, !PT ;  /* 0x000000500b0f7812 */ /* 0x000fe200078e3cff */
[----:B------:R-:W-:Y:S01]  /*1110*/  UIADD3 UR16, UPT, UPT, UR15, UR4, URZ ;  /* 0x000000040f107290 */ /* 0x000fe2000fffe0ff */
[----:B------:R-:W-:Y:S01]  /*1120*/  LOP3.LUT P1, RZ, R5, 0x7f, RZ, 0xc0, !PT ;  /* 0x0000007f05ff7812 */ /* 0x000fe2000782c0ff */
[----:B------:R-:W-:Y:S01]  /*1130*/  STS.U16 [R11+UR14+0xc00], R54 ;  /* 0x000c00360b007988 */ /* 0x000fe2000800040e */
[----:B------:R-:W-:Y:S01]  /*1140*/  UMOV UR6, 0x1 ;  /* 0x0000000100067882 */ /* 0x000fe20000000000 */
[----:B------:R-:W-:Y:S01]  /*1150*/  UIADD3 UR17, UPT, UPT, UR14, 0x3800, URZ ;  /* 0x000038000e117890 */ /* 0x000fe2000fffe0ff */
[----:B------:R-:W-:Y:S01]  /*1160*/  PRMT R17, RZ, 0x7610, R17 ;  /* 0x00007610ff117816 */ /* 0x000fe20000000011 */
[----:B------:R-:W-:Y:S01]  /*1170*/  STS.U16 [R11+UR14], R4 ;  /* 0x000000040b007988 */ /* 0x000fe2000800040e */
[----:B------:R-:W0:Y:S01]  /*1180*/  LDCU UR19, c[0x0][0x3f0] ;  /* 0x00007e00ff1377ac */ /* 0x000e220008000800 */
[----:B------:R-:W-:Y:S01]  /*1190*/  PRMT R19, RZ, 0x7610, R19 ;  /* 0x00007610ff137816 */ /* 0x000fe20000000013 */
[----:B------:R-:W1:Y:S01]  /*11a0*/  LDC R29, c[0x0][0x3d8] ;  /* 0x0000f600ff1d7b82 */ /* 0x000e620000000800 */
[----:B------:R-:W-:Y:S01]  /*11b0*/  STS.U16 [R2+UR14+0x80], R52 ;  /* 0x0000803402007988 */ /* 0x000fe2000800040e */
[----:B------:R-:W-:Y:S01]  /*11c0*/  PRMT R23, RZ, 0x7610, R23 ;  /* 0x00007610ff177816 */ /* 0x000fe20000000017 */
[----:B------:R-:W2:Y:S01]  /*11d0*/  LDCU.64 UR8, c[0x0][0x3d0] ;  /* 0x00007a00ff0877ac */ /* 0x000ea20008000a00 */
[----:B------:R-:W-:Y:S01]  /*11e0*/  PRMT R21, RZ, 0x7610, R21 ;  /* 0x00007610ff157816 */ /* 0x000fe20000000015 */
[----:B------:R-:W-:Y:S01]  /*11f0*/  STS.U16 [R2+UR14+0x480], R10 ;  /* 0x0004800a02007988 */ /* 0x000fe2000800040e */
[----:B------:R-:W-:Y:S01]  /*1200*/  PRMT R25, RZ, 0x7610, R25 ;  /* 0x00007610ff197816 */ /* 0x000fe20000000019 */
[----:B------:R-:W-:Y:S01]  /*1210*/  VOTEU.ALL UP0, P1 ;  /* 0x0000000000ff7886 */ /* 0x000fe20000800000 */
[----:B------:R-:W-:Y:S01]  /*1220*/  VOTEU.ALL UP1, P1 ;  /* 0x0000000000ff7886 */ /* 0x000fe20000820000 */
[----:B------:R-:W-:Y:S03]  /*1230*/  STS.U16 [R2+UR14+0x880], R53 ;  /* 0x0008803502007988 */ /* 0x000fe6000800040e */
[----:B------:R-:W-:-:S04]  /*1240*/  @!UP0 UIADD3 UR4, UPT, UPT, -UR6, 0x100000, URZ ;  /* 0x0010000006048890 */ /* 0x000fc8000fffe1ff */
[----:B------:R-:W-:Y:S02]  /*1250*/  @!UP0 USHF.L.U32 UR5, UR4, 0xb, URZ ;  /* 0x0000000b04058899 */ /* 0x000fe400080006ff */
[----:B------:R-:W-:Y:S01]  /*1260*/  @!UP0 USHF.L.U32 UR4, UR4, 0x1, URZ ;  /* 0x0000000104048899 */ /* 0x000fe200080006ff */
[----:B------:R3:W-:Y:S01]  /*1270*/  STS.U16 [R2+UR14+0xc80], R31 ;  /* 0x000c801f02007988 */ /* 0x0007e2000800040e */
[----:B0-----:R-:W-:-:S03]  /*1280*/  ISETP.LT.AND P2, PT, RZ, UR19, PT ;  /* 0x00000013ff007c0c */ /* 0x001fc6000bf41270 */
[----:B------:R-:W-:Y:S04]  /*1290*/  STS.U16 [R9+UR14+0x100], R50 ;  /* 0x0001003209007988 */ /* 0x000fe8000800040e */
[----:B------:R-:W-:Y:S01]  /*12a0*/  STS.U16 [R9+UR14+0x500], R12 ;  /* 0x0005000c09007988 */ /* 0x000fe2000800040e */
[----:B---3--:R-:W-:-:S03]  /*12b0*/  LOP3.LUT R2, R11, 0x60, RZ, 0x3c, !PT ;  /* 0x000000600b027812 */ /* 0x008fc600078e3cff */
[----:B------:R-:W-:Y:S01]  /*12c0*/  STS.U16 [R9+UR14+0x900], R6 ;  /* 0x0009000609007988 */ /* 0x000fe2000800040e */
[----:B------:R-:W-:-:S03]  /*12d0*/  LOP3.LUT R11, R11, 0x70, RZ, 0x3c, !PT ;  /* 0x000000700b0b7812 */ /* 0x000fc600078e3cff */
[----:B------:R-:W-:Y:S04]  /*12e0*/  STS.U16 [R9+UR14+0xd00], R32 ;  /* 0x000d002009007988 */ /* 0x000fe8000800040e */
[----:B------:R-:W-:Y:S04]  /*12f0*/  STS.U16 [R8+UR14+0x180], R76 ;  /* 0x0001804c08007988 */ /* 0x000fe8000800040e */
[----:B------:R-:W-:Y:S04]  /*1300*/  STS.U16 [R8+UR14+0x580], R14 ;  /* 0x0005800e08007988 */ /* 0x000fe8000800040e */
[----:B------:R-:W-:Y:S04]  /*1310*/  STS.U16 [R8+UR14+0x980], R49 ;  /* 0x0009803108007988 */ /* 0x000fe8000800040e */
[----:B------:R-:W-:Y:S04]  /*1320*/  STS.U16 [R8+UR14+0xd80], R35 ;  /* 0x000d802308007988 */ /* 0x000fe8000800040e */
[----:B------:R-:W-:Y:S04]  /*1330*/  STS.U16 [R13+UR14+0x200], R48 ;  /* 0x000200300d007988 */ /* 0x000fe8000800040e */
[----:B------:R-:W-:Y:S04]  /*1340*/  STS.U16 [R13+UR14+0x600], R56 ;  /* 0x000600380d007988 */ /* 0x000fe8000800040e */
[----:B------:R-:W-:Y:S04]  /*1350*/  STS.U16 [R13+UR14+0xa00], R22 ;  /* 0x000a00160d007988 */ /* 0x000fe8000800040e */
[----:B------:R0:W-:Y:S04]  /*1360*/  STS.U16 [R13+UR14+0xe00], R37 ;  /* 0x000e00250d007988 */ /* 0x0001e8000800040e */
[----:B------:R-:W-:Y:S04]  /*1370*/  STS.U16 [R15+UR14+0x280], R46 ;  /* 0x0002802e0f007988 */ /* 0x000fe8000800040e */
[----:B------:R-:W-:Y:S01]  /*1380*/  STS.U16 [R15+UR14+0x680], R16 ;  /* 0x000680100f007988 */ /* 0x000fe2000800040e */
[----:B0-----:R-:W-:-:S03]  /*1390*/  PRMT R13, RZ, 0x7610, R13 ;  /* 0x00007610ff0d7816 */ /* 0x001fc6000000000d */
[----:B------:R-:W-:Y:S04]  /*13a0*/  STS.U16 [R15+UR14+0xa80], R24 ;  /* 0x000a80180f007988 */ /* 0x000fe8000800040e */
[----:B------:R0:W-:Y:S04]  /*13b0*/  STS.U16 [R15+UR14+0xe80], R39 ;  /* 0x000e80270f007988 */ /* 0x0001e8000800040e */
[----:B------:R-:W-:Y:S04]  /*13c0*/  STS.U16 [R2+UR14+0x300], R77 ;  /* 0x0003004d02007988 */ /* 0x000fe8000800040e */
[----:B------:R-:W-:Y:S01]  /*13d0*/  STS.U16 [R2+UR14+0x700], R18 ;  /* 0x0007001202007988 */ /* 0x000fe2000800040e */
[----:B0-----:R-:W-:-:S03]  /*13e0*/  PRMT R15, RZ, 0x7610, R15 ;  /* 0x00007610ff0f7816 */ /* 0x001fc6000000000f */
[----:B------:R0:W-:Y:S04]  /*13f0*/  STS.U16 [R2+UR14+0xb00], R26 ;  /* 0x000b001a02007988 */ /* 0x0001e8000800040e */
[----:B------:R-:W-:Y:S04]  /*1400*/  STS.U16 [R2+UR14+0xf00], R41 ;  /* 0x000f002902007988 */ /* 0x000fe8000800040e */
[----:B------:R-:W-:Y:S01]  /*1410*/  STS.U16 [R11+UR14+0x380], R42 ;  /* 0x0003802a0b007988 */ /* 0x000fe2000800040e */
[----:B0-----:R-:W0:Y:S03]  /*1420*/  LDC.64 R26, c[0x0][0x390] ;  /* 0x0000e400ff1a7b82 */ /* 0x001e260000000a00 */
[----:B------:R-:W-:Y:S04]  /*1430*/  STS.U16 [R11+UR14+0x780], R20 ;  /* 0x000780140b007988 */ /* 0x000fe8000800040e */
[----:B------:R-:W-:Y:S04]  /*1440*/  STS.U16 [R11+UR14+0xb80], R28 ;  /* 0x000b801c0b007988 */ /* 0x000fe8000800040e */
[----:B------:R3:W-:Y:S01]  /*1450*/  STS.U16 [R11+UR14+0xf80], R44 ;  /* 0x000f802c0b007988 */ /* 0x0007e2000800040e */
[----:B------:R-:W-:Y:S01]  /*1460*/  STTM.x32 tmem[UR16], RZ ;  /* 0x000000ff000079ed */ /* 0x000fe200082c0010 */
[----:B------:R-:W4:Y:S02]  /*1470*/  FENCE.VIEW.ASYNC.T ;  /* 0x00000000000073c6 */ /* 0x000f240000000200 */
[----:B----4-:R-:W-:Y:S01]  /*1480*/  BAR.SYNC.DEFER_BLOCKING 0x0 ;  /* 0x0000000000007b1d */ /* 0x010fe20000010000 */
[----:B---3--:R-:W-:-:S05]  /*1490*/  PRMT R11, RZ, 0x7610, R11 ;  /* 0x00007610ff0b7816 */ /* 0x008fca000000000b */
[----:B------:R-:W3:Y:S02]  /*14a0*/  FENCE.VIEW.ASYNC.S ;  /* 0x00000000000073c6 */ /* 0x000ee40000000000 */
[----:B---3--:R3:W4:Y:S02]  /*14b0*/  @!UP1 SYNCS.EXCH.64 URZ, [UR17], UR4 ;  /* 0x0000000411ff95b2 */ /* 0x0087240008000100 */
[----:B----4-:R-:W-:Y:S06]  /*14c0*/  BAR.SYNC.DEFER_BLOCKING 0x0 ;  /* 0x0000000000007b1d */ /* 0x010fec0000010000 */
[----:B------:R-:W4:Y:S04]  /*14d0*/  @P2 LDG.E.U16 R13, desc[UR30][R72.64] ;  /* 0x0000001e480d2981 */ /* 0x000f28000c1e1500 */
[----:B------:R-:W4:Y:S04]  /*14e0*/  @P2 LDG.E.U16 R17, desc[UR30][R68.64] ;  /* 0x0000001e44112981 */ /* 0x000f28000c1e1500 */
[----:B------:R-:W4:Y:S04]  /*14f0*/  @P2 LDG.E.U16 R19, desc[UR30][R64.64] ;  /* 0x0000001e40132981 */ /* 0x000f28000c1e1500 */
[----:B------:R-:W4:Y:S04]  /*1500*/  @P2 LDG.E.U16 R23, desc[UR30][R60.64] ;  /* 0x0000001e3c172981 */ /* 0x000f28000c1e1500 */
[----:B------:R-:W4:Y:S04]  /*1510*/  @P2 LDG.E.U16 R15, desc[UR30][R70.64] ;  /* 0x0000001e460f2981 */ /* 0x000f28000c1e1500 */
[----:B------:R-:W4:Y:S04]  /*1520*/  @P2 LDG.E.U16 R11, desc[UR30][R66.64] ;  /* 0x0000001e420b2981 */ /* 0x000f28000c1e1500 */
[----:B------:R-:W4:Y:S04]  /*1530*/  @P2 LDG.E.U16 R21, desc[UR30][R62.64] ;  /* 0x0000001e3e152981 */ /* 0x000f28000c1e1500 */
[----:B------:R-:W4:Y:S01]  /*1540*/  @P2 LDG.E.U16 R25, desc[UR30][R58.64] ;  /* 0x0000001e3a192981 */ /* 0x000f22000c1e1500 */
[----:B--2---:R-:W-:Y:S01]  /*1550*/  UIMAD UR8, UR11, UR8, URZ ;  /* 0x000000080b0872a4 */ /* 0x004fe2000f8e02ff */
[----:B------:R-:W-:Y:S01]  /*1560*/  IMAD R7, R7, UR9, RZ ;  /* 0x0000000907077c24 */ /* 0x000fe2000f8e02ff */
[----:B------:R-:W-:Y:S01]  /*1570*/  SHF.R.S32.HI R9, RZ, 0x6, R5 ;  /* 0x00000006ff097819 */ /* 0x000fe20000011405 */
[----:B-1----:R-:W-:Y:S01]  /*1580*/  IMAD R30, R30, R29, RZ ;  /* 0x0000001d1e1e7224 */ /* 0x002fe200078e02ff */
[----:B------:R-:W-:Y:S01]  /*1590*/  USHF.L.U32 UR10, UR8, 0x1, URZ ;  /* 0x00000001080a7899 */ /* 0x000fe200080006ff */
[C---:B------:R-:W-:Y:S01]  /*15a0*/  IMAD.HI R2, R7.reuse, 0x2, RZ ;  /* 0x0000000207027827 */ /* 0x040fe200078e02ff */
[----:B------:R-:W-:Y:S01]  /*15b0*/  SHF.L.U32 R5, R7, 0x1, RZ ;  /* 0x0000000107057819 */ /* 0x000fe200000006ff */
[----:B---3--:R-:W-:Y:S01]  /*15c0*/  UIMAD.WIDE UR4, UR8, 0x2, URZ ;  /* 0x00000002080478a5 */ /* 0x008fe2000f8e02ff */
[----:B------:R-:W-:Y:S01]  /*15d0*/  SGXT R9, R9, 0x1 ;  /* 0x000000010909781a */ /* 0x000fe20000000200 */
[----:B------:R-:W-:Y:S01]  /*15e0*/  VOTEU.ALL UP1, P1 ;  /* 0x0000000000ff7886 */ /* 0x000fe20000820000 */
[C---:B------:R-:W-:Y:S01]  /*15f0*/  LEA R4, R29.reuse, R30, 0x2 ;  /* 0x0000001e1d047211 */ /* 0x040fe200078e10ff */
[----:B------:R-:W-:Y:S01]  /*1600*/  IMAD R7, R29, UR7, RZ ;  /* 0x000000071d077c24 */ /* 0x000fe2000f8e02ff */
[----:B0-----:R-:W-:Y:S01]  /*1610*/  IADD3 R45, P3, P4, R5, UR10, R26 ;  /* 0x0000000a052d7c10 */ /* 0x001fe2000fc7e01a */
[----:B------:R-:W0:Y:S01]  /*1620*/  LDCU UR8, c[0x0][0x3a8] ;  /* 0x00007500ff0877ac */ /* 0x000e220008000800 */
[----:B------:R-:W-:-:S02]  /*1630*/  LOP3.LUT R36, R36, 0x90, R9, 0x78, !PT ;  /* 0x0000009024247812 */ /* 0x000fc400078e7809 */
[----:B------:R-:W-:Y:S01]  /*1640*/  LEA R5, R29, R4, 0x2 ;  /* 0x000000041d057211 */ /* 0x000fe200078e10ff */
[----:B------:R-:W-:Y:S01]  /*1650*/  UIADD3 UR10, UPT, UPT, UR14, 0x2800, URZ ;  /* 0x000028000e0a7890 */ /* 0x000fe2000fffe0ff */
[----:B------:R-:W-:Y:S01]  /*1660*/  IADD3.X R9, PT, PT, R2, UR5, R27, P3, P4 ;  /* 0x0000000502097c10 */ /* 0x000fe20009fe841b */
[----:B------:R-:W-:Y:S01]  /*1670*/  UIADD3 UR18, UPT, UPT, UR15, 0x20, URZ ;  /* 0x000000200f127890 */ /* 0x000fe2000fffe0ff */
[----:B------:R-:W-:Y:S01]  /*1680*/  LEA R56, P3, R30, R45, 0x1 ;  /* 0x0000002d1e387211 */ /* 0x000fe200078608ff */
[----:B------:R-:W-:-:S04]  /*1690*/  @!UP0 UIADD3 UR4, UPT, UPT, -UR6, 0x100000, URZ ;  /* 0x0010000006048890 */ /* 0x000fc8000fffe1ff */
[----:B------:R-:W-:Y:S02]  /*16a0*/  @!UP0 USHF.L.U32 UR5, UR4, 0xb, URZ ;  /* 0x0000000b04058899 */ /* 0x000fe400080006ff */
[----:B------:R-:W-:Y:S01]  /*16b0*/  @!UP0 USHF.L.U32 UR4, UR4, 0x1, URZ ;  /* 0x0000000104048899 */ /* 0x000fe200080006ff */
[----:B------:R-:W-:Y:S02]  /*16c0*/  LEA R2, R29, R5, 0x2 ;  /* 0x000000051d027211 */ /* 0x000fe400078e10ff */
[----:B------:R-:W-:Y:S02]  /*16d0*/  LEA.HI.X.SX32 R57, R30, R9, 0x1, P3 ;  /* 0x000000091e397211 */ /* 0x000fe400018f0eff */
[-C--:B------:R-:W-:Y:S02]  /*16e0*/  LEA R52, P3, R5, R45.reuse, 0x1 ;  /* 0x0000002d05347211 */ /* 0x080fe400078608ff */
[----:B------:R-:W-:Y:S02]  /*16f0*/  LEA R6, R29, R2, 0x2 ;  /* 0x000000021d067211 */ /* 0x000fe400078e10ff */
[----:B------:R-:W-:-:S02]  /*1700*/  LEA R54, P4, R4, R45, 0x1 ;  /* 0x0000002d04367211 */ /* 0x000fc400078808ff */
[----:B------:R-:W-:Y:S01]  /*1710*/  LEA.HI.X.SX32 R53, R5, R9, 0x1, P3 ;  /* 0x0000000905357211 */ /* 0x000fe200018f0eff */
[----:B------:R1:W2:Y:S01]  /*1720*/  @!UP1 SYNCS.EXCH.64 URZ, [UR14+0x3808], UR4 ;  /* 0x003808040eff95b2 */ /* 0x0002a20008000100 */
[----:B------:R-:W-:Y:S01]  /*1730*/  LEA R48, P3, R6, R45, 0x1 ;  /* 0x0000002d06307211 */ /* 0x000fe200078608ff */
[----:B------:R-:W-:Y:S01]  /*1740*/  VOTEU.ALL UP1, P1 ;  /* 0x0000000000ff7886 */ /* 0x000fe20000820000 */
[----:B------:R-:W-:Y:S02]  /*1750*/  LEA.HI.X.SX32 R55, R4, R9, 0x1, P4 ;  /* 0x0000000904377211 */ /* 0x000fe400020f0eff */
[----:B------:R-:W-:Y:S02]  /*1760*/  LEA R50, P4, R2, R45, 0x1 ;  /* 0x0000002d02327211 */ /* 0x000fe400078808ff */
[----:B------:R-:W-:Y:S02]  /*1770*/  LEA.HI.X.SX32 R49, R6, R9, 0x1, P3 ;  /* 0x0000000906317211 */ /* 0x000fe400018f0eff */
[----:B------:R-:W-:-:S02]  /*1780*/  ISETP.EQ.U32.AND P3, PT, RZ, UR24, P2 ;  /* 0x00000018ff007c0c */ /* 0x000fc40009762070 */
[----:B------:R-:W-:Y:S01]  /*1790*/  LEA R4, R29, R6, 0x2 ;  /* 0x000000061d047211 */ /* 0x000fe200078e10ff */
[----:B-1----:R-:W-:-:S04]  /*17a0*/  @!UP0 UIADD3 UR4, UPT, UPT, -UR6, 0x100000, URZ ;  /* 0x0010000006048890 */ /* 0x002fc8000fffe1ff */
[----:B------:R-:W-:Y:S02]  /*17b0*/  @!UP0 USHF.L.U32 UR5, UR4, 0xb, URZ ;  /* 0x0000000b04058899 */ /* 0x000fe400080006ff */
[----:B------:R-:W-:Y:S01]  /*17c0*/  @!UP0 USHF.L.U32 UR4, UR4, 0x1, URZ ;  /* 0x0000000104048899 */ /* 0x000fe200080006ff */
[----:B------:R-:W-:Y:S02]  /*17d0*/  LEA.HI.X.SX32 R51, R2, R9, 0x1, P4 ;  /* 0x0000000902337211 */ /* 0x000fe400020f0eff */
[----:B------:R-:W-:Y:S02]  /*17e0*/  LOP3.LUT R2, R36, 0x20, RZ, 0x3c, !PT ;  /* 0x0000002024027812 */ /* 0x000fe400078e3cff */
[----:B------:R-:W-:Y:S02]  /*17f0*/  LEA R42, P5, R7, R45, 0x1 ;  /* 0x0000002d072a7211 */ /* 0x000fe400078a08ff */
[----:B------:R-:W-:Y:S02]  /*1800*/  LEA R5, R29, R4, 0x2 ;  /* 0x000000041d057211 */ /* 0x000fe400078e10ff */
[----:B------:R-:W-:-:S02]  /*1810*/  LEA.HI.X.SX32 R43, R7, R9, 0x1, P5 ;  /* 0x00000009072b7211 */ /* 0x000fc400028f0eff */
[CC--:B------:R-:W-:Y:S02]  /*1820*/  LEA R46, P4, R4.reuse, R45.reuse, 0x1 ;  /* 0x0000002d042e7211 */ /* 0x0c0fe400078808ff */
[C---:B------:R-:W-:Y:S02]  /*1830*/  LEA R44, P5, R5.reuse, R45, 0x1 ;  /* 0x0000002d052c7211 */ /* 0x040fe400078a08ff */
[-C--:B------:R-:W-:Y:S02]  /*1840*/  LEA.HI.X.SX32 R47, R4, R9.reuse, 0x1, P4 ;  /* 0x00000009042f7211 */ /* 0x080fe400020f0eff */
[----:B------:R-:W-:Y:S02]  /*1850*/  LEA.HI.X.SX32 R45, R5, R9, 0x1, P5 ;  /* 0x00000009052d7211 */ /* 0x000fe400028f0eff */
[----:B------:R-:W-:Y:S02]  /*1860*/  PRMT R89, RZ, 0x7610, R89 ;  /* 0x00007610ff597816 */ /* 0x000fe40000000059 */
[----:B------:R-:W-:-:S02]  /*1870*/  PRMT R85, RZ, 0x7610, R85 ;  /* 0x00007610ff557816 */ /* 0x000fc40000000055 */
[----:B------:R-:W-:Y:S02]  /*1880*/  PRMT R77, RZ, 0x7610, R77 ;  /* 0x00007610ff4d7816 */ /* 0x000fe4000000004d */
[----:B------:R-:W-:Y:S02]  /*1890*/  PRMT R75, RZ, 0x7610, R75 ;  /* 0x00007610ff4b7816 */ /* 0x000fe4000000004b */
[----:B------:R-:W-:Y:S02]  /*18a0*/  PRMT R87, RZ, 0x7610, R87 ;  /* 0x00007610ff577816 */ /* 0x000fe40000000057 */
[----:B------:R-:W-:Y:S02]  /*18b0*/  PRMT R83, RZ, 0x7610, R83 ;  /* 0x00007610ff537816 */ /* 0x000fe40000000053 */
[----:B------:R-:W-:Y:S02]  /*18c0*/  PRMT R79, RZ, 0x7610, R79 ;  /* 0x00007610ff4f7816 */ /* 0x000fe4000000004f */
[----:B------:R-:W-:Y:S01]  /*18d0*/  PRMT R81, RZ, 0x7610, R81 ;  /* 0x00007610ff517816 */ /* 0x000fe20000000051 */
[----:B----4-:R1:W-:Y:S04]  /*18e0*/  STS.U16 [R36+UR14+0x2000], R13 ;  /* 0x0020000d24007988 */ /* 0x0103e8000800040e */
[----:B------:R1:W-:Y:S04]  /*18f0*/  STS.U16 [R36+UR14+0x2200], R17 ;  /* 0x0022001124007988 */ /* 0x0003e8000800040e */
[----:B------:R1:W-:Y:S04]  /*1900*/  STS.U16 [R36+UR14+0x2400], R19 ;  /* 0x0024001324007988 */ /* 0x0003e8000800040e */
[----:B------:R1:W-:Y:S04]  /*1910*/  STS.U16 [R36+UR14+0x2600], R23 ;  /* 0x0026001724007988 */ /* 0x0003e8000800040e */
[----:B------:R1:W-:Y:S04]  /*1920*/  STS.U16 [R2+UR14+0x2100], R15 ;  /* 0x0021000f02007988 */ /* 0x0003e8000800040e */
[----:B------:R1:W-:Y:S04]  /*1930*/  STS.U16 [R2+UR14+0x2300], R11 ;  /* 0x0023000b02007988 */ /* 0x0003e8000800040e */
[----:B------:R1:W-:Y:S04]  /*1940*/  STS.U16 [R2+UR14+0x2500], R21 ;  /* 0x0025001502007988 */ /* 0x0003e8000800040e */
[----:B------:R1:W-:Y:S01]  /*1950*/  STS.U16 [R2+UR14+0x2700], R25 ;  /* 0x0027001902007988 */ /* 0x0003e2000800040e */
[----:B--2---:R2:W-:Y:S06]  /*1960*/  MEMBAR.ALL.CTA ;  /* 0x0000000000007992 */ /* 0x0045ec0000008000 */
[----:B--2---:R-:W-:Y:S04]  /*1970*/  FENCE.VIEW.ASYNC.S ;  /* 0x00000000000073c6 */ /* 0x004fe80000000000 */
[----:B------:R-:W2:Y:S02]  /*1980*/  FENCE.VIEW.ASYNC.S ;  /* 0x00000000000073c6 */ /* 0x000ea40000000000 */
[----:B--2---:R1:W2:Y:S02]  /*1990*/  @!UP1 SYNCS.EXCH.64 URZ, [UR14+0x2800], UR4 ;  /* 0x002800040eff95b2 */ /* 0x0042a40008000100 */
[----:B--2---:R-:W-:Y:S06]  /*19a0*/  BAR.SYNC.DEFER_BLOCKING 0x0 ;  /* 0x0000000000007b1d */ /* 0x004fec0000010000 */
[----:B01----:R-:W-:Y:S05]  /*19b0*/  @!P3 BRA `(.L_x_6) ;  /* 0x000000000068b947 */ /* 0x003fea0003800000 */
[----:B------:R-:W-:Y:S02]  /*19c0*/  UIADD3 UR4, UPT, UPT, UR14, 0x2000, URZ ;  /* 0x000020000e047890 */ /* 0x000fe4000fffe0ff */
[----:B------:R-:W-:Y:S02]  /*19d0*/  USHF.R.U32.HI UR5, URZ, 0x4, UR14 ;  /* 0x00000004ff057899 */ /* 0x000fe4000801160e */
[----:B------:R-:W-:Y:S02]  /*19e0*/  USHF.R.U32.HI UR6, URZ, 0x4, UR4 ;  /* 0x00000004ff067899 */ /* 0x000fe40008011604 */
[----:B------:R-:W-:Y:S02]  /*19f0*/  USGXT.U32 UR4, UR5, 0xe ;  /* 0x0000000e0504789a */ /* 0x000fe40008000000 */
[----:B------:R-:W-:Y:S01]  /*1a00*/  USGXT.U32 UR6, UR6, 0xe ;  /* 0x0000000e0606789a */ /* 0x000fe20008000000 */
[----:B------:R-:W-:Y:S01]  /*1a10*/  UMOV UR12, 0x1000080 ;  /* 0x01000080000c7882 */ /* 0x000fe20000000000 */
[----:B------:R-:W-:Y:S01]  /*1a20*/  UMOV UR13, 0x40004040 ;  /* 0x40004040000d7882 */ /* 0x000fe20000000000 */
[----:B------:R-:W-:Y:S01]  /*1a30*/  UMOV UR20, 0xfffffffe ;  /* 0xfffffffe00147882 */ /* 0x000fe20000000000 */
[----:B------:R-:W-:Y:S01]  /*1a40*/  UMOV UR21, 0x7fffbfdf ;  /* 0x7fffbfdf00157882 */ /* 0x000fe20000000000 */
[----:B------:R-:W-:Y:S01]  /*1a50*/  UMOV UR5, URZ ;  /* 0x000000ff00057c82 */ /* 0x000fe20008000000 */
[----:B------:R-:W-:Y:S01]  /*1a60*/  UMOV UR7, URZ ;  /* 0x000000ff00077c82 */ /* 0x000fe20008000000 */
[----:B------:R-:W-:-:S02]  /*1a70*/  ULOP3.LUT UR22, UR4, 0x1000000, URZ, 0xfc, !UPT ;  /* 0x0100000004167892 */ /* 0x000fc4000f8efcff */
[----:B------:R-:W-:Y:S02]  /*1a80*/  UIADD3.64 UR12, UPT, UPT, UR4, UR12, URZ ;  /* 0x0000000c040c7297 */ /* 0x000fe4000fffe0ff */
[----:B------:R-:W-:Y:S01]  /*1a90*/  UIADD3.64 UR20, UPT, UPT, UR6, -UR20, URZ ;  /* 0x8000001406147297 */ /* 0x000fe2000fffe0ff */
[----:B------:R-:W-:Y:S01]  /*1aa0*/  UMOV UR26, 0x0 ;  /* 0x00000000001a7882 */ /* 0x000fe20000000000 */
[----:B------:R-:W-:Y:S01]  /*1ab0*/  UMOV UR27, 0x8088010 ;  /* 0x08088010001b7882 */ /* 0x000fe20000000000 */
[----:B------:R-:W-:Y:S01]  /*1ac0*/  UMOV UR4, UR10 ;  /* 0x0000000a00047c82 */ /* 0x000fe20008000000 */
[----:B------:R-:W-:Y:S01]  /*1ad0*/  UMOV UR23, 0x40004040 ;  /* 0x4000404000177882 */ /* 0x000fe20000000000 */
[----:B------:R-:W-:Y:S01]  /*1ae0*/  UMOV UR7, 0x80004020 ;  /* 0x8000402000077882 */ /* 0x000fe20000000000 */
[----:B------:R-:W-:Y:S01]  /*1af0*/  UMOV UR28, 0x0 ;  /* 0x00000000001c7882 */ /* 0x000fe20000000000 */
[----:B------:R-:W-:Y:S01]  /*1b00*/  UMOV UR29, 0x8088010 ;  /* 0x08088010001d7882 */ /* 0x000fe20000000000 */
[----:B------:R-:W-:Y:S01]  /*1b10*/  UMOV UR4, UR4 ;  /* 0x0000000400047c82 */ /* 0x000fe20008000000 */
[----:B------:R0:W-:Y:S01]  /*1b20*/  UTCHMMA gdesc[UR22], gdesc[UR6], tmem[UR18], tmem[UR26], idesc[UR27], !UPT ;  /* 0x00ff1a06160075ea */ /* 0x0001e2000f800012 */
[----:B------:R0:W-:Y:S01]  /*1b30*/  UTCHMMA gdesc[UR12], gdesc[UR20], tmem[UR18], tmem[UR28], idesc[UR29], UPT ;  /* 0x00ff1c140c0075ea */ /* 0x0001e2000b800012 */
[----:B------:R0:W-:Y:S01]  /*1b40*/  UTCBAR [UR4], URZ ;  /* 0x000000ff040073e9 */ /* 0x0001e200080000ff */
[----:B------:R-:W-:Y:S01]  /*1b50*/  NOP ;  /* 0x0000000000007918 */ /* 0x000fe20000000000 */
.L_x_6:
[----:B------:R-:W-:Y:S05]  /*1b60*/  @!P2 BRA `(.L_x_7) ;  /* 0x000000000008a947 */ /* 0x000fea0003800000 */
[----:B------:R-:W1:Y:S02]  /*1b70*/  SYNCS.PHASECHK.TRANS64.TRYWAIT P4, [UR14+0x2800], RZ ;  /* 0x002800ffff0075a7 */ /* 0x000e64000808110e */
[----:B-1----:R-:W-:Y:S05]  /*1b80*/  @!P4 BRA `(.L_x_8) ;  /* 0x000000400058c947 */ /* 0x002fea0003800000 */
.L_x_7:
[----:B------:R-:W-:Y:S06]  /*1b90*/  BAR.SYNC.DEFER_BLOCKING 0x0 ;  /* 0x0000000000007b1d */ /* 0x000fec0000010000 */
[----:B------:R-:W1:Y:S01]  /*1ba0*/  LDTM.x32 R4, tmem[UR16+0x20] ;  /* 0x00002010000479ee */ /* 0x000e6200082c0000 */
[----:B------:R-:W2:Y:S01]  /*1bb0*/  @!P1 SYNCS.CCTL.IV [UR14+0x2800] ;  /* 0x00280000ff0099b1 */ /* 0x000ea2000800000e */
[----:B------:R-:W-:Y:S01]  /*1bc0*/  NOP ;  /* 0x0000000000007918 */ /* 0x000fe20000000000 */
[----:B------:R3:W5:Y:S04]  /*1bd0*/  @P2 LDG.E.U16 R89, desc[UR30][R56.64] ;  /* 0x0000001e38592981 */ /* 0x000768000c1e1500 */
[----:B------:R3:W5:Y:S01]  /*1be0*/  @P2 LDG.E.U16 R85, desc[UR30][R52.64] ;  /* 0x0000001e34552981 */ /* 0x000762000c1e1500 */
[----:B-1----:R-:W-:Y:S01]  /*1bf0*/  FMUL R37, R4, UR8 ;  /* 0x0000000804257c20 */ /* 0x002fe20008400000 */
[----:B------:R-:W-:Y:S01]  /*1c00*/  FMUL R38, R5, UR8 ;  /* 0x0000000805267c20 */ /* 0x000fe20008400000 */
[----:B------:R-:W-:Y:S01]  /*1c10*/  FMUL R39, R6, UR8 ;  /* 0x0000000806277c20 */ /* 0x000fe20008400000 */
[----:B------:R-:W-:Y:S01]  /*1c20*/  FMUL R40, R7, UR8 ;  /* 0x0000000807287c20 */ /* 0x000fe20008400000 */
[----:B------:R-:W-:Y:S01]  /*1c30*/  FMUL R41, R8, UR8 ;  /* 0x0000000808297c20 */ /* 0x000fe20008400000 */
[----:B------:R3:W5:Y:S02]  /*1c40*/  @P2 LDG.E.U16 R77, desc[UR30][R48.64] ;  /* 0x0000001e304d2981 */ /* 0x000764000c1e1500 */
[----:B------:R-:W-:Y:S01]  /*1c50*/  FMNMX3 R39, R37, R38, R39, !PT ;  /* 0x0000002625277276 */ /* 0x000fe20007800027 */
[----:B------:R-:W-:Y:S01]  /*1c60*/  FMUL R37, R9, UR8 ;  /* 0x0000000809257c20 */ /* 0x000fe20008400000 */
[----:B------:R-:W-:Y:S01]  /*1c70*/  FMUL R38, R10, UR8 ;  /* 0x000000080a267c20 */ /* 0x000fe20008400000 */
[----:B------:R3:W5:Y:S01]  /*1c80*/  @P2 LDG.E.U16 R75, desc[UR30][R44.64] ;  /* 0x0000001e2c4b2981 */ /* 0x000762000c1e1500 */
        /* <DEDUP_REMOVED lines=18> */
[----:B------:R-:W-:-:S02]  /*1db0*/  FMUL R40, R20, UR8 ;  /* 0x0000000814287c20 */ /* 0x000fc40008400000 */
[----:B------:R-:W-:Y:S01]  /*1dc0*/  FMNMX3 R41, R41, R37, R38, !PT ;  /* 0x0000002529297276 */ /* 0x000fe20007800026 */
[----:B------:R-:W-:Y:S01]  /*1dd0*/  FMUL R37, R21, UR8 ;  /* 0x0000000815257c20 */ /* 0x000fe20008400000 */
[----:B------:R-:W-:Y:S02]  /*1de0*/  FMUL R38, R22, UR8 ;  /* 0x0000000816267c20 */ /* 0x000fe40008400000 */
[----:B------:R-:W-:Y:S01]  /*1df0*/  FMNMX3 R41, R41, R39, R40, !PT ;  /* 0x0000002729297276 */ /* 0x000fe20007800028 */
[----:B------:R-:W-:Y:S01]  /*1e00*/  FMUL R39, R23, UR8 ;  /* 0x0000000817277c20 */ /* 0x000fe20008400000 */
[----:B------:R-:W-:Y:S02]  /*1e10*/  FMUL R40, R24, UR8 ;  /* 0x0000000818287c20 */ /* 0x000fe40008400000 */
        /* <DEDUP_REMOVED lines=16> */
[----:B------:R-:W-:-:S03]  /*1f20*/  FMUL R39, R35, UR8 ;  /* 0x0000000823277c20 */ /* 0x000fc60008400000 */
[----:B------:R-:W-:-:S04]  /*1f30*/  FMNMX3 R38, R40, R37, R38, !PT ;  /* 0x0000002528267276 */ /* 0x000fc80007800026 */
[----:B------:R-:W-:-:S05]  /*1f40*/  FMNMX3 R37, R38, -INF , R39, !PT ;  /* 0xff80000026257876 */ /* 0x000fca0007800027 */
[--C-:B------:R-:W-:Y:S01]  /*1f50*/  FFMA R4, R4, UR8, -R37.reuse ;  /* 0x0000000804047c23 */ /* 0x100fe20008000825 */
[--C-:B------:R-:W-:Y:S01]  /*1f60*/  FFMA R5, R5, UR8, -R37.reuse ;  /* 0x0000000805057c23 */ /* 0x100fe20008000825 */
[--C-:B------:R-:W-:Y:S01]  /*1f70*/  FFMA R6, R6, UR8, -R37.reuse ;  /* 0x0000000806067c23 */ /* 0x100fe20008000825 */
[--C-:B------:R-:W-:Y:S01]  /*1f80*/  FFMA R7, R7, UR8, -R37.reuse ;  /* 0x0000000807077c23 */ /* 0x100fe20008000825 */
[----:B------:R-:W-:Y:S01]  /*1f90*/  FMUL R4, R4, 1.4426950216293334961 ;  /* 0x3fb8aa3b04047820 */ /* 0x000fe20000400000 */
[----:B------:R-:W-:Y:S01]  /*1fa0*/  FMUL R5, R5, 1.4426950216293334961 ;  /* 0x3fb8aa3b05057820 */ /* 0x000fe20000400000 */
[----:B------:R-:W-:Y:S01]  /*1fb0*/  FMUL R6, R6, 1.4426950216293334961 ;  /* 0x3fb8aa3b06067820 */ /* 0x000fe20000400000 */
[--C-:B------:R-:W-:Y:S01]  /*1fc0*/  FFMA R8, R8, UR8, -R37.reuse ;  /* 0x0000000808087c23 */ /* 0x100fe20008000825 */
[----:B------:R-:W-:Y:S01]  /*1fd0*/  FMUL R7, R7, 1.4426950216293334961 ;  /* 0x3fb8aa3b07077820 */ /* 0x000fe20000400000 */
[--C-:B------:R-:W-:Y:S01]  /*1fe0*/  FFMA R11, R11, UR8, -R37.reuse ;  /* 0x000000080b0b7c23 */ /* 0x100fe20008000825 */
[----:B------:R-:W-:Y:S01]  /*1ff0*/  MUFU.EX2 R4, R4 ;  /* 0x0000000400047308 */ /* 0x000fe20000000800 */
[----:B------:R-:W-:Y:S01]  /*2000*/  FMUL R38, R8, 1.4426950216293334961 ;  /* 0x3fb8aa3b08267820 */ /* 0x000fe20000400000 */
[--C-:B------:R-:W-:Y:S01]  /*2010*/  FFMA R8, R9, UR8, -R37.reuse ;  /* 0x0000000809087c23 */ /* 0x100fe20008000825 */
[----:B------:R-:W-:Y:S01]  /*2020*/  FMUL R11, R11, 1.4426950216293334961 ;  /* 0x3fb8aa3b0b0b7820 */ /* 0x000fe20000400000 */
[--C-:B------:R-:W-:Y:S01]  /*2030*/  FFMA R12, R12, UR8, -R37.reuse ;  /* 0x000000080c0c7c23 */ /* 0x100fe20008000825 */
[--C-:B------:R-:W-:Y:S01]  /*2040*/  FFMA R13, R13, UR8, -R37.reuse ;  /* 0x000000080d0d7c23 */ /* 0x100fe20008000825 */
[----:B------:R-:W-:Y:S01]  /*2050*/  FMUL R39, R8, 1.4426950216293334961 ;  /* 0x3fb8aa3b08277820 */ /* 0x000fe20000400000 */
[--C-:B------:R-:W-:Y:S01]  /*2060*/  FFMA R8, R10, UR8, -R37.reuse ;  /* 0x000000080a087c23 */ /* 0x100fe20008000825 */
[----:B------:R-:W1:Y:S01]  /*2070*/  MUFU.EX2 R5, R5 ;  /* 0x0000000500057308 */ /* 0x000e620000000800 */
[----:B------:R-:W-:Y:S01]  /*2080*/  FMUL R12, R12, 1.4426950216293334961 ;  /* 0x3fb8aa3b0c0c7820 */ /* 0x000fe20000400000 */
[----:B------:R-:W-:Y:S01]  /*2090*/  FMUL R13, R13, 1.4426950216293334961 ;  /* 0x3fb8aa3b0d0d7820 */ /* 0x000fe20000400000 */
[----:B------:R-:W-:Y:S01]  /*20a0*/  FMUL R8, R8, 1.4426950216293334961 ;  /* 0x3fb8aa3b08087820 */ /* 0x000fe20000400000 */
[--C-:B------:R-:W-:Y:S01]  /*20b0*/  FFMA R14, R14, UR8, -R37.reuse ;  /* 0x000000080e0e7c23 */ /* 0x100fe20008000825 */
[--C-:B------:R-:W-:Y:S01]  /*20c0*/  FFMA R15, R15, UR8, -R37.reuse ;  /* 0x000000080f0f7c23 */ /* 0x100fe20008000825 */
[--C-:B------:R-:W-:Y:S01]  /*20d0*/  FFMA R16, R16, UR8, -R37.reuse ;  /* 0x0000000810107c23 */ /* 0x100fe20008000825 */
[--C-:B------:R-:W-:Y:S01]  /*20e0*/  FFMA R17, R17, UR8, -R37.reuse ;  /* 0x0000000811117c23 */ /* 0x100fe20008000825 */
[----:B------:R-:W4:Y:S01]  /*20f0*/  MUFU.EX2 R6, R6 ;  /* 0x0000000600067308 */ /* 0x000f220000000800 */
[----:B------:R-:W-:Y:S01]  /*2100*/  FMUL R14, R14, 1.4426950216293334961 ;  /* 0x3fb8aa3b0e0e7820 */ /* 0x000fe20000400000 */
[----:B------:R-:W-:Y:S01]  /*2110*/  FMUL R15, R15, 1.4426950216293334961 ;  /* 0x3fb8aa3b0f0f7820 */ /* 0x000fe20000400000 */
[----:B------:R-:W-:Y:S01]  /*2120*/  FMUL R16, R16, 1.4426950216293334961 ;  /* 0x3fb8aa3b10107820 */ /* 0x000fe20000400000 */
[----:B------:R-:W-:Y:S01]  /*2130*/  FMUL R17, R17, 1.4426950216293334961 ;  /* 0x3fb8aa3b11117820 */ /* 0x000fe20000400000 */
[--C-:B------:R-:W-:Y:S01]  /*2140*/  FFMA R18, R18, UR8, -R37.reuse ;  /* 0x0000000812127c23 */ /* 0x100fe20008000825 */
[--C-:B------:R-:W-:Y:S01]  /*2150*/  FFMA R19, R19, UR8, -R37.reuse ;  /* 0x0000000813137c23 */ /* 0x100fe20008000825 */
[--C-:B------:R-:W-:Y:S01]  /*2160*/  FFMA R20, R20, UR8, -R37.reuse ;  /* 0x0000000814147c23 */ /* 0x100fe20008000825 */
[----:B------:R-:W0:Y:S01]  /*2170*/  MUFU.EX2 R7, R7 ;  /* 0x0000000700077308 */ /* 0x000e220000000800 */
[----:B------:R-:W-:Y:S01]  /*2180*/  FMUL R18, R18, 1.4426950216293334961 ;  /* 0x3fb8aa3b12127820 */ /* 0x000fe20000400000 */
[----:B------:R-:W-:Y:S01]  /*2190*/  FMUL R19, R19, 1.4426950216293334961 ;  /* 0x3fb8aa3b13137820 */ /* 0x000fe20000400000 */
[----:B------:R-:W-:Y:S01]  /*21a0*/  FMUL R20, R20, 1.4426950216293334961 ;  /* 0x3fb8aa3b14147820 */ /* 0x000fe20000400000 */
[--C-:B------:R-:W-:Y:S01]  /*21b0*/  FFMA R21, R21, UR8, -R37.reuse ;  /* 0x0000000815157c23 */ /* 0x100fe20008000825 */
[--C-:B------:R-:W-:Y:S01]  /*21c0*/  FFMA R22, R22, UR8, -R37.reuse ;  /* 0x0000000816167c23 */ /* 0x100fe20008000825 */
[--C-:B------:R-:W-:Y:S01]  /*21d0*/  FFMA R23, R23, UR8, -R37.reuse ;  /* 0x0000000817177c23 */ /* 0x100fe20008000825 */
[--C-:B------:R-:W-:Y:S01]  /*21e0*/  FFMA R24, R24, UR8, -R37.reuse ;  /* 0x0000000818187c23 */ /* 0x100fe20008000825 */
[----:B------:R-:W0:Y:S01]  /*21f0*/  MUFU.EX2 R9, R38 ;  /* 0x0000002600097308 */ /* 0x000e220000000800 */
[----:B------:R-:W-:Y:S01]  /*2200*/  FMUL R21, R21, 1.4426950216293334961 ;  /* 0x3fb8aa3b15157820 */ /* 0x000fe20000400000 */
[----:B------:R-:W-:Y:S01]  /*2210*/  FMUL R22, R22, 1.4426950216293334961 ;  /* 0x3fb8aa3b16167820 */ /* 0x000fe20000400000 */
[----:B------:R-:W-:Y:S01]  /*2220*/  FMUL R23, R23, 1.4426950216293334961 ;  /* 0x3fb8aa3b17177820 */ /* 0x000fe20000400000 */
[----:B------:R-:W-:Y:S01]  /*2230*/  FMUL R24, R24, 1.4426950216293334961 ;  /* 0x3fb8aa3b18187820 */ /* 0x000fe20000400000 */
[--C-:B------:R-:W-:Y:S01]  /*2240*/  FFMA R25, R25, UR8, -R37.reuse ;  /* 0x0000000819197c23 */ /* 0x100fe20008000825 */
[--C-:B------:R-:W-:Y:S01]  /*2250*/  FFMA R26, R26, UR8, -R37.reuse ;  /* 0x000000081a1a7c23 */ /* 0x100fe20008000825 */
[--C-:B------:R-:W-:Y:S01]  /*2260*/  FFMA R27, R27, UR8, -R37.reuse ;  /* 0x000000081b1b7c23 */ /* 0x100fe20008000825 */
[----:B------:R1:W0:Y:S01]  /*2270*/  MUFU.EX2 R10, R39 ;  /* 0x00000027000a7308 */ /* 0x0002220000000800 */
[----:B------:R-:W-:Y:S01]  /*2280*/  FMUL R25, R25, 1.4426950216293334961 ;  /* 0x3fb8aa3b19197820 */ /* 0x000fe20000400000 */
[----:B------:R-:W-:Y:S01]  /*2290*/  FMUL R26, R26, 1.4426950216293334961 ;  /* 0x3fb8aa3b1a1a7820 */ /* 0x000fe20000400000 */
[----:B------:R-:W-:Y:S01]  /*22a0*/  FMUL R27, R27, 1.4426950216293334961 ;  /* 0x3fb8aa3b1b1b7820 */ /* 0x000fe20000400000 */
[--C-:B------:R-:W-:Y:S01]  /*22b0*/  FFMA R28, R28, UR8, -R37.reuse ;  /* 0x000000081c1c7c23 */ /* 0x100fe20008000825 */
[--C-:B------:R-:W-:Y:S01]  /*22c0*/  FFMA R29, R29, UR8, -R37.reuse ;  /* 0x000000081d1d7c23 */ /* 0x100fe20008000825 */
[--C-:B------:R-:W-:Y:S01]  /*22d0*/  FFMA R30, R30, UR8, -R37.reuse ;  /* 0x000000081e1e7c23 */ /* 0x100fe20008000825 */
[----:B------:R-:W-:Y:S01]  /*22e0*/  FFMA R32, R32, UR8, -R37 ;  /* 0x0000000820207c23 */ /* 0x000fe20008000825 */
[----:B------:R-:W2:Y:S01]  /*22f0*/  MUFU.EX2 R8, R8 ;  /* 0x0000000800087308 */ /* 0x000ea20000000800 */
[----:B-1----:R-:W-:Y:S01]  /*2300*/  FADD R39, R4, R5 ;  /* 0x0000000504277221 */ /* 0x002fe20000000000 */
[----:B------:R-:W-:Y:S01]  /*2310*/  FMUL R28, R28, 1.4426950216293334961 ;  /* 0x3fb8aa3b1c1c7820 */ /* 0x000fe20000400000 */
[----:B------:R-:W-:Y:S01]  /*2320*/  FMUL R29, R29, 1.4426950216293334961 ;  /* 0x3fb8aa3b1d1d7820 */ /* 0x000fe20000400000 */
[----:B------:R-:W-:Y:S01]  /*2330*/  FMUL R30, R30, 1.4426950216293334961 ;  /* 0x3fb8aa3b1e1e7820 */ /* 0x000fe20000400000 */
[----:B----4-:R-:W-:Y:S01]  /*2340*/  FADD R38, R6, R39 ;  /* 0x0000002706267221 */ /* 0x010fe20000000000 */
[--C-:B------:R-:W-:Y:S01]  /*2350*/  FFMA R31, R31, UR8, -R37.reuse ;  /* 0x000000081f1f7c23 */ /* 0x100fe20008000825 */
[----:B------:R-:W-:Y:S01]  /*2360*/  FMUL R32, R32, 1.4426950216293334961 ;  /* 0x3fb8aa3b20207820 */ /* 0x000fe20000400000 */
[----:B------:R-:W1:Y:S01]  /*2370*/  MUFU.EX2 R11, R11 ;  /* 0x0000000b000b7308 */ /* 0x000e620000000800 */
[----:B0-----:R-:W-:Y:S01]  /*2380*/  FADD R38, R7, R38 ;  /* 0x0000002607267221 */ /* 0x001fe20000000000 */
[--C-:B------:R-:W-:Y:S01]  /*2390*/  FFMA R33, R33, UR8, -R37.reuse ;  /* 0x0000000821217c23 */ /* 0x100fe20008000825 */
[--C-:B------:R-:W-:Y:S01]  /*23a0*/  FFMA R34, R34, UR8, -R37.reuse ;  /* 0x0000000822227c23 */ /* 0x100fe20008000825 */
[----:B------:R-:W-:Y:S01]  /*23b0*/  FFMA R35, R35, UR8, -R37 ;  /* 0x0000000823237c23 */ /* 0x000fe20008000825 */
[----:B------:R-:W-:Y:S01]  /*23c0*/  FADD R39, R9, R38 ;  /* 0x0000002609277221 */ /* 0x000fe20000000000 */
[----:B------:R-:W-:Y:S01]  /*23d0*/  FMUL R31, R31, 1.4426950216293334961 ;  /* 0x3fb8aa3b1f1f7820 */ /* 0x000fe20000400000 */
[----:B------:R-:W-:Y:S01]  /*23e0*/  FMUL R33, R33, 1.4426950216293334961 ;  /* 0x3fb8aa3b21217820 */ /* 0x000fe20000400000 */
[----:B------:R-:W0:Y:S01]  /*23f0*/  MUFU.EX2 R12, R12 ;  /* 0x0000000c000c7308 */ /* 0x000e220000000800 */
[----:B------:R-:W-:Y:S01]  /*2400*/  FADD R39, R10, R39 ;  /* 0x000000270a277221 */ /* 0x000fe20000000000 */
[----:B------:R-:W-:Y:S01]  /*2410*/  FMUL R34, R34, 1.4426950216293334961 ;  /* 0x3fb8aa3b22227820 */ /* 0x000fe20000400000 */
[----:B------:R-:W-:Y:S01]  /*2420*/  FMUL R35, R35, 1.4426950216293334961 ;  /* 0x3fb8aa3b23237820 */ /* 0x000fe20000400000 */
[----:B------:R-:W-:Y:S01]  /*2430*/  F2FP.F16.F32.PACK_AB R4, R5, R4 ;  /* 0x000000040504723e */ /* 0x000fe200000000ff */
[----:B--2---:R-:W-:Y:S01]  /*2440*/  FADD R38, R8, R39 ;  /* 0x0000002708267221 */ /* 0x004fe20000000000 */
[----:B------:R-:W-:-:S02]  /*2450*/  F2FP.F16.F32.PACK_AB R5, R7, R6 ;  /* 0x000000060705723e */ /* 0x000fc400000000ff */
[----:B------:R-:W2:Y:S01]  /*2460*/  MUFU.EX2 R13, R13 ;  /* 0x0000000d000d7308 */ /* 0x000ea20000000800 */
[C---:B-1----:R-:W-:Y:S01]  /*2470*/  FADD R39, R11.reuse, R38 ;  /* 0x000000260b277221 */ /* 0x042fe20000000000 */
[----:B------:R-:W-:Y:S02]  /*2480*/  F2FP.F16.F32.PACK_AB R6, R10, R9 ;  /* 0x000000090a06723e */ /* 0x000fe400000000ff */
[----:B------:R-:W-:-:S04]  /*2490*/  F2FP.F16.F32.PACK_AB R7, R11, R8 ;  /* 0x000000080b07723e */ /* 0x000fc800000000ff */
[----:B------:R-:W1:Y:S01]  /*24a0*/  MUFU.EX2 R14, R14 ;  /* 0x0000000e000e7308 */ /* 0x000e620000000800 */
[----:B0-----:R-:W-:-:S07]  /*24b0*/  FADD R38, R12, R39 ;  /* 0x000000270c267221 */ /* 0x001fce0000000000 */
[----:B------:R-:W0:Y:S01]  /*24c0*/  MUFU.EX2 R15, R15 ;  /* 0x0000000f000f7308 */ /* 0x000e220000000800 */
[C---:B--2---:R-:W-:Y:S01]  /*24d0*/  FADD R39, R13.reuse, R38 ;  /* 0x000000260d277221 */ /* 0x044fe20000000000 */
[----:B------:R-:W-:-:S06]  /*24e0*/  F2FP.F16.F32.PACK_AB R8, R13, R12 ;  /* 0x0000000c0d08723e */ /* 0x000fcc00000000ff */
[----:B------:R-:W2:Y:S01]  /*24f0*/  MUFU.EX2 R16, R16 ;  /* 0x0000001000107308 */ /* 0x000ea20000000800 */
[----:B-1----:R-:W-:-:S07]  /*2500*/  FADD R38, R14, R39 ;  /* 0x000000270e267221 */ /* 0x002fce0000000000 */
[----:B------:R-:W1:Y:S01]  /*2510*/  MUFU.EX2 R17, R17 ;  /* 0x0000001100117308 */ /* 0x000e620000000800 */
[C---:B0-----:R-:W-:Y:S01]  /*2520*/  FADD R39, R15.reuse, R38 ;  /* 0x000000260f277221 */ /* 0x041fe20000000000 */
[----:B------:R-:W-:-:S06]  /*2530*/  F2FP.F16.F32.PACK_AB R9, R15, R14 ;  /* 0x0000000e0f09723e */ /* 0x000fcc00000000ff */
[----:B------:R-:W0:Y:S01]  /*2540*/  MUFU.EX2 R18, R18 ;  /* 0x0000001200127308 */ /* 0x000e220000000800 */
[----:B--2---:R-:W-:-:S07]  /*2550*/  FADD R38, R16, R39 ;  /* 0x0000002710267221 */ /* 0x004fce0000000000 */
[----:B------:R-:W2:Y:S01]  /*2560*/  MUFU.EX2 R19, R19 ;  /* 0x0000001300137308 */ /* 0x000ea20000000800 */
[C---:B-1----:R-:W-:Y:S01]  /*2570*/  FADD R39, R17.reuse, R38 ;  /* 0x0000002611277221 */ /* 0x042fe20000000000 */
[----:B------:R-:W-:-:S06]  /*2580*/  F2FP.F16.F32.PACK_AB R10, R17, R16 ;  /* 0x00000010110a723e */ /* 0x000fcc00000000ff */
        /* <DEDUP_REMOVED lines=15> */
[----:B------:R-:W-:Y:S01]  /*2680*/  MUFU.EX2 R26, R26 ;  /* 0x0000001a001a7308 */ /* 0x000fe20000000800 */
[----:B0-----:R-:W-:-:S07]  /*2690*/  FADD R40, R24, R39 ;  /* 0x0000002718287221 */ /* 0x001fce0000000000 */
[----:B------:R-:W-:Y:S01]  /*26a0*/  MUFU.EX2 R27, R27 ;  /* 0x0000001b001b7308 */ /* 0x000fe20000000800 */
[C---:B--2---:R-:W-:Y:S01]  /*26b0*/  FADD R39, R25.reuse, R40 ;  /* 0x0000002819277221 */ /* 0x044fe20000000000 */
[----:B------:R-:W-:-:S06]  /*26c0*/  F2FP.F16.F32.PACK_AB R14, R25, R24 ;  /* 0x00000018190e723e */ /* 0x000fcc00000000ff */
[----:B------:R-:W-:Y:S08]  /*26d0*/  MUFU.EX2 R28, R28 ;  /* 0x0000001c001c7308 */ /* 0x000ff00000000800 */
[----:B------:R-:W0:Y:S08]  /*26e0*/  MUFU.EX2 R29, R29 ;  /* 0x0000001d001d7308 */ /* 0x000e300000000800 */
[----:B------:R-:W1:Y:S08]  /*26f0*/  MUFU.EX2 R30, R30 ;  /* 0x0000001e001e7308 */ /* 0x000e700000000800 */
[----:B------:R2:W-:Y:S01]  /*2700*/  MUFU.EX2 R41, R32 ;  /* 0x0000002000297308 */ /* 0x0005e20000000800 */
[----:B0-----:R-:W-:-:S07]  /*2710*/  F2FP.F16.F32.PACK_AB R16, R29, R28 ;  /* 0x0000001c1d10723e */ /* 0x001fce00000000ff */
[----:B------:R-:W0:Y:S01]  /*2720*/  MUFU.EX2 R31, R31 ;  /* 0x0000001f001f7308 */ /* 0x000e220000000800 */
[----:B--2---:R-:W-:-:S04]  /*2730*/  FADD R32, R26, R39 ;  /* 0x000000271a207221 */ /* 0x004fc80000000000 */
[----:B------:R-:W-:-:S03]  /*2740*/  FADD R91, R27, R32 ;  /* 0x000000201b5b7221 */ /* 0x000fc60000000000 */
[----:B------:R-:W2:Y:S01]  /*2750*/  MUFU.EX2 R38, R33 ;  /* 0x0000002100267308 */ /* 0x000ea20000000800 */
[----:B------:R-:W-:-:S04]  /*2760*/  FADD R32, R28, R91 ;  /* 0x0000005b1c207221 */ /* 0x000fc80000000000 */
[----:B------:R-:W-:-:S03]  /*2770*/  FADD R15, R29, R32 ;  /* 0x000000201d0f7221 */ /* 0x000fc60000000000 */
[----:B------:R-:W-:Y:S01]  /*2780*/  MUFU.EX2 R40, R34 ;  /* 0x0000002200287308 */ /* 0x000fe20000000800 */
[----:B-1----:R-:W-:Y:S01]  /*2790*/  FADD R18, R30, R15 ;  /* 0x0000000f1e127221 */ /* 0x002fe20000000000 */
[----:B------:R-:W-:Y:S02]  /*27a0*/  F2FP.F16.F32.PACK_AB R15, R27, R26 ;  /* 0x0000001a1b0f723e */ /* 0x000fe400000000ff */
[C---:B0-----:R-:W-:Y:S01]  /*27b0*/  F2FP.F16.F32.PACK_AB R17, R31.reuse, R30 ;  /* 0x0000001e1f11723e */ /* 0x041fe200000000ff */
[----:B------:R-:W-:-:S03]  /*27c0*/  FADD R20, R31, R18 ;  /* 0x000000121f147221 */ /* 0x000fc60000000000 */
[----:B------:R-:W0:Y:S01]  /*27d0*/  MUFU.EX2 R39, R35 ;  /* 0x0000002300277308 */ /* 0x000e220000000800 */
[----:B--2---:R-:W-:Y:S02]  /*27e0*/  F2FP.F16.F32.PACK_AB R18, R38, R41 ;  /* 0x000000292612723e */ /* 0x004fe400000000ff */
[----:B0-----:R-:W-:Y:S01]  /*27f0*/  F2FP.F16.F32.PACK_AB R19, R39, R40 ;  /* 0x000000282713723e */ /* 0x001fe200000000ff */
[----:B---3--:R-:W-:Y:S06]  /*2800*/  @!P2 BRA `(.L_x_9) ;  /* 0x000000000004a947 */ /* 0x008fec0003800000 */
[----:B------:R0:W-:Y:S02]  /*2810*/  STTM.x16 tmem[UR16+0x40], R4 ;  /* 0x00004004000079ed */ /* 0x0001e40008240010 */
.L_x_9:
[----:B-----5:R1:W-:Y:S01]  /*2820*/  STS.U16 [R36+UR14+0x2000], R89 ;  /* 0x0020005924007988 */ /* 0x0203e2000800040e */
[----:B0-----:R-:W-:Y:S01]  /*2830*/  FADD R4, -R37, -INF ;  /* 0xff80000025047421 */ /* 0x001fe20000000100 */
[----:B------:R-:W-:Y:S01]  /*2840*/  FADD R41, R41, R20 ;  /* 0x0000001429297221 */ /* 0x000fe20000000000 */
[----:B------:R-:W-:Y:S01]  /*2850*/  UIADD3 UR19, UPT, UPT, UR19, -0x20, URZ ;  /* 0xffffffe013137890 */ /* 0x000fe2000fffe0ff */
[----:B------:R1:W-:Y:S01]  /*2860*/  STS.U16 [R36+UR14+0x2200], R85 ;  /* 0x0022005524007988 */ /* 0x0003e2000800040e */
[----:B------:R-:W-:-:S03]  /*2870*/  FMUL R74, R4, 1.4426950216293334961 ;  /* 0x3fb8aa3b044a7820 */ /* 0x000fc60000400000 */
[----:B------:R1:W-:Y:S03]  /*2880*/  STS.U16 [R36+UR14+0x2400], R77 ;  /* 0x0024004d24007988 */ /* 0x0003e6000800040e */
[----:B------:R-:W0:Y:S01]  /*2890*/  MUFU.EX2 R74, R74 ;  /* 0x0000004a004a7308 */ /* 0x000e220000000800 */
[----:B------:R1:W-:Y:S04]  /*28a0*/  STS.U16 [R36+UR14+0x2600], R75 ;  /* 0x0026004b24007988 */ /* 0x0003e8000800040e */
[----:B------:R1:W-:Y:S04]  /*28b0*/  STS.U16 [R2+UR14+0x2100], R87 ;  /* 0x0021005702007988 */ /* 0x0003e8000800040e */
[----:B------:R1:W-:Y:S04]  /*28c0*/  STS.U16 [R2+UR14+0x2300], R83 ;  /* 0x0023005302007988 */ /* 0x0003e8000800040e */
[----:B------:R1:W-:Y:S04]  /*28d0*/  STS.U16 [R2+UR14+0x2500], R79 ;  /* 0x0025004f02007988 */ /* 0x0003e8000800040e */
[----:B------:R1:W-:Y:S01]  /*28e0*/  STS.U16 [R2+UR14+0x2700], R81 ;  /* 0x0027005102007988 */ /* 0x0003e2000800040e */
[----:B------:R-:W2:Y:S02]  /*28f0*/  FENCE.VIEW.ASYNC.T ;  /* 0x00000000000073c6 */ /* 0x000ea40000000200 */
[----:B--2---:R-:W-:Y:S06]  /*2900*/  BAR.SYNC.DEFER_BLOCKING 0x0 ;  /* 0x0000000000007b1d */ /* 0x004fec0000010000 */
[----:B------:R-:W2:Y:S01]  /*2910*/  LDTM.x32 R4, tmem[UR16] ;  /* 0x00000010000479ee */ /* 0x000ea200082c0000 */
[----:B------:R-:W-:Y:S01]  /*2920*/  NOP ;  /* 0x0000000000007918 */ /* 0x000fe20000000000 */
[----:B01----:R-:W-:Y:S05]  /*2930*/  @!P2 BRA `(.L_x_10) ;  /* 0x000000000084a947 */ /* 0x003fea0003800000 */
[C---:B--2---:R-:W-:Y:S01]  /*2940*/  FMUL R4, R74.reuse, R4 ;  /* 0x000000044a047220 */ /* 0x044fe20000400000 */
[C---:B------:R-:W-:Y:S01]  /*2950*/  FMUL R5, R74.reuse, R5 ;  /* 0x000000054a057220 */ /* 0x040fe20000400000 */
        /* <DEDUP_REMOVED lines=29> */
[----:B------:R-:W-:-:S04]  /*2b30*/  FMUL R35, R74, R35 ;  /* 0x000000234a237220 */ /* 0x000fc80000400000 */
[----:B------:R0:W-:Y:S03]  /*2b40*/  STTM.x32 tmem[UR16], R4 ;  /* 0x00000004000079ed */ /* 0x0001e600082c0010 */
.L_x_10:
[----:B--2---:R-:W1:Y:S02]  /*2b50*/  FENCE.VIEW.ASYNC.T ;  /* 0x00000000000073c6 */ /* 0x004e640000000200 */
[----:B-1----:R-:W-:Y:S01]  /*2b60*/  BAR.SYNC.DEFER_BLOCKING 0x0 ;  /* 0x0000000000007b1d */ /* 0x002fe20000010000 */
[----:B------:R-:W-:Y:S01]  /*2b70*/  FADD R41, R38, R41 ;  /* 0x0000002926297221 */ /* 0x000fe20000000000 */
[----:B------:R-:W-:Y:S02]  /*2b80*/  UISETP.GE.AND UP1, UPT, UR19, 0x1, UPT ;  /* 0x000000011300788c */ /* 0x000fe4000bf26270 */
[----:B------:R-:W-:Y:S01]  /*2b90*/  UIADD3 UR20, UPT, UPT, UR15, 0x40, URZ ;  /* 0x000000400f147890 */ /* 0x000fe2000fffe0ff */
[----:B------:R-:W-:-:S04]  /*2ba0*/  FADD R40, R40, R41 ;  /* 0x0000002928287221 */ /* 0x000fc80000000000 */
[----:B------:R-:W-:-:S04]  /*2bb0*/  FADD R39, R39, R40 ;  /* 0x0000002827277221 */ /* 0x000fc80000000000 */
[----:B------:R-:W-:Y:S01]  /*2bc0*/  FADD R39, R74, R39 ;  /* 0x000000274a277221 */ /* 0x000fe20000000000 */
[----:B------:R1:W-:Y:S06]  /*2bd0*/  MEMBAR.ALL.CTA ;  /* 0x0000000000007992 */ /* 0x0003ec0000008000 */
[----:B-1----:R-:W1:Y:S02]  /*2be0*/  FENCE.VIEW.ASYNC.S ;  /* 0x00000000000073c6 */ /* 0x002e640000000000 */
[----:B-1----:R-:W-:Y:S06]  /*2bf0*/  BAR.SYNC.DEFER_BLOCKING 0x0 ;  /* 0x0000000000007b1d */ /* 0x002fec0000010000 */
[----:B------:R-:W-:Y:S05]  /*2c00*/  @!P3 BRA `(.L_x_11) ;  /* 0x00000000004cb947 */ /* 0x000fea0003800000 */
[----:B------:R-:W-:Y:S02]  /*2c10*/  UIADD3 UR4, UPT, UPT, UR14, 0x2000, URZ ;  /* 0x000020000e047890 */ /* 0x000fe4000fffe0ff */
[----:B------:R-:W-:Y:S02]  /*2c20*/  UIADD3 UR8, UPT, UPT, UR15, 0x48, URZ ;  /* 0x000000480f087890 */ /* 0x000fe4000fffe0ff */
[----:B------:R-:W-:Y:S01]  /*2c30*/  USHF.R.U32.HI UR4, URZ, 0x4, UR4 ;  /* 0x00000004ff047899 */ /* 0x000fe20008011604 */
[----:B------:R-:W-:Y:S01]  /*2c40*/  UMOV UR12, 0x0 ;  /* 0x00000000000c7882 */ /* 0x000fe20000000000 */
[----:B------:R-:W-:Y:S02]  /*2c50*/  UMOV UR13, 0x8080010 ;  /* 0x08080010000d7882 */ /* 0x000fe40000000000 */
[----:B------:R-:W-:Y:S01]  /*2c60*/  USGXT.U32 UR6, UR4, 0xe ;  /* 0x0000000e0406789a */ /* 0x000fe20008000000 */
[----:B------:R-:W-:Y:S02]  /*2c70*/  UMOV UR5, URZ ;  /* 0x000000ff00057c82 */ /* 0x000fe40008000000 */
[----:B------:R-:W-:Y:S01]  /*2c80*/  UMOV UR4, URZ ;  /* 0x000000ff00047c82 */ /* 0x000fe20008000000 */
[----:B------:R-:W-:Y:S01]  /*2c90*/  UIADD3 UR22, UP2, UPT, UR6, 0x2, URZ ;  /* 0x0000000206167890 */ /* 0x000fe2000ff5e0ff */
[----:B------:R-:W-:Y:S01]  /*2ca0*/  UMOV UR7, 0x80004020 ;  /* 0x8000402000077882 */ /* 0x000fe20000000000 */
[----:B------:R-:W-:-:S02]  /*2cb0*/  UMOV UR26, 0x0 ;  /* 0x00000000001a7882 */ /* 0x000fc40000000000 */
[----:B------:R-:W-:Y:S01]  /*2cc0*/  UIADD3.X UR23, UPT, UPT, UR4, -0x7fffbfe0, URZ, UP2, !UPT ;  /* 0x8000402004177890 */ /* 0x000fe200097fe4ff */
[----:B------:R1:W-:Y:S01]  /*2cd0*/  UTCHMMA tmem[UR20], gdesc[UR6], tmem[UR15], tmem[UR12], idesc[UR13], UPT ;  /* 0x00ff0c06140079ea */ /* 0x0003e2000b80000f */
[----:B------:R-:W-:Y:S01]  /*2ce0*/  UMOV UR27, 0x8080010 ;  /* 0x08080010001b7882 */ /* 0x000fe20000000000 */
[----:B------:R-:W-:Y:S02]  /*2cf0*/  UMOV UR4, UR17 ;  /* 0x0000001100047c82 */ /* 0x000fe40008000000 */
[----:B------:R-:W-:-:S04]  /*2d00*/  UMOV UR4, UR4 ;  /* 0x0000000400047c82 */ /* 0x000fc80008000000 */
[----:B------:R1:W-:Y:S01]  /*2d10*/  UTCHMMA tmem[UR8], gdesc[UR22], tmem[UR15], tmem[UR26], idesc[UR27], UPT ;  /* 0x00ff1a16080079ea */ /* 0x0003e2000b80000f */
[----:B------:R1:W-:Y:S01]  /*2d20*/  UTCBAR [UR4], URZ ;  /* 0x000000ff040073e9 */ /* 0x0003e200080000ff */
[----:B------:R-:W-:Y:S01]  /*2d30*/  NOP ;  /* 0x0000000000007918 */ /* 0x000fe20000000000 */
.L_x_11:
[----:B------:R-:W-:Y:S01]  /*2d40*/  FSEL R37, R37, -INF , P2 ;  /* 0xff80000025257808 */ /* 0x000fe20001000000 */
[----:B-1----:R-:W-:Y:S01]  /*2d50*/  UMOV UR8, URZ ;  /* 0x000000ff00087c82 */ /* 0x002fe20008000000 */
[----:B------:R-:W-:Y:S01]  /*2d60*/  FSEL R38, R39, 1, P2 ;  /* 0x3f80000027267808 */ /* 0x000fe20001000000 */
[----:B------:R-:W-:Y:S06]  /*2d70*/  BRA.U !UP1, `(.L_x_12) ;  /* 0x0000001509e87547 */ /* 0x000fec000b800000 */
[----:B------:R-:W-:Y:S01]  /*2d80*/  USHF.R.U32.HI UR7, URZ, 0x4, UR14 ;  /* 0x00000004ff077899 */ /* 0x000fe2000801160e */
[----:B------:R-:W-:Y:S01]  /*2d90*/  SHF.L.U32 R40, R3, 0x5, RZ ;  /* 0x0000000503287819 */ /* 0x000fe200000006ff */
[----:B------:R-:W-:Y:S01]  /*2da0*/  UIADD3 UR4, UPT, UPT, UR14, 0x3000, URZ ;  /* 0x000030000e047890 */ /* 0x000fe2000fffe0ff */
[----:B------:R-:W-:Y:S01]  /*2db0*/  HFMA2 R41, -RZ, RZ, 0, 0 ;  /* 0x00000000ff297431 */ /* 0x000fe200000001ff */
[----:B------:R-:W-:Y:S01]  /*2dc0*/  USHF.L.U32 UR21, UR9, 0x5, URZ ;  /* 0x0000000509157899 */ /* 0x000fe200080006ff */
[----:B------:R-:W-:Y:S01]  /*2dd0*/  MOV R92, R37 ;  /* 0x00000025005c7202 */ /* 0x000fe20000000f00 */
[----:B------:R-:W-:Y:S01]  /*2de0*/  USHF.R.U32.HI UR10, URZ, 0x4, UR10 ;  /* 0x00000004ff0a7899 */ /* 0x000fe2000801160a */
[----:B------:R-:W-:Y:S01]  /*2df0*/  MOV R39, R40 ;  /* 0x0000002800277202 */ /* 0x000fe20000000f00 */
[----:B------:R-:W-:Y:S02]  /*2e00*/  USGXT.U32 UR7, UR7, 0xe ;  /* 0x0000000e0707789a */ /* 0x000fe40008000000 */
[----:B------:R-:W-:Y:S01]  /*2e10*/  USHF.R.U32.HI UR6, URZ, 0x4, UR4 ;  /* 0x00000004ff067899 */ /* 0x000fe20008011604 */
[----:B------:R-:W-:Y:S01]  /*2e20*/  MOV R3, UR21 ;  /* 0x0000001500037c02 */ /* 0x000fe20008000f00 */
[----:B------:R-:W-:-:S02]  /*2e30*/  USGXT.U32 UR4, UR10, 0xe ;  /* 0x0000000e0a04789a */ /* 0x000fc40008000000 */
[----:B------:R-:W-:Y:S02]  /*2e40*/  UIADD3 UR34, UP2, UPT, UR7, 0x1000080, URZ ;  /* 0x0100008007227890 */ /* 0x000fe4000ff5e0ff */
[----:B------:R-:W-:Y:S01]  /*2e50*/  USGXT.U32 UR6, UR6, 0xe ;  /* 0x0000000e0606789a */ /* 0x000fe20008000000 */
[----:B------:R-:W-:Y:S01]  /*2e60*/  UMOV UR5, URZ ;  /* 0x000000ff00057c82 */ /* 0x000fe20008000000 */
[----:B------:R-:W-:Y:S01]  /*2e70*/  UMOV UR22, 0xfffffffe ;  /* 0xfffffffe00167882 */ /* 0x000fe20000000000 */
[----:B------:R-:W-:Y:S01]  /*2e80*/  UMOV UR23, 0x7fffbfdf ;  /* 0x7fffbfdf00177882 */ /* 0x000fe20000000000 */
[----:B------:R-:W-:Y:S02]  /*2e90*/  ULOP3.LUT UR33, UR7, 0x1000000, URZ, 0xfc, !UPT ;  /* 0x0100000007217892 */ /* 0x000fe4000f8efcff */
[----:B------:R-:W-:Y:S01]  /*2ea0*/  UIADD3.64 UR36, UPT, UPT, UR4, -UR22, URZ ;  /* 0x8000001604247297 */ /* 0x000fe2000fffe0ff */
[----:B------:R-:W-:Y:S01]  /*2eb0*/  UMOV UR7, URZ ;  /* 0x000000ff00077c82 */ /* 0x000fe20008000000 */
[----:B------:R-:W-:Y:S01]  /*2ec0*/  UISETP.NE.U32.AND UP1, UPT, UR24, URZ, UPT ;  /* 0x000000ff1800728c */ /* 0x000fe2000bf25070 */
[----:B------:R-:W1:Y:S01]  /*2ed0*/  LDCU UR40, c[0x0][0x3a8] ;  /* 0x00007500ff2877ac */ /* 0x000e620008000800 */
[----:B------:R-:W-:-:S02]  /*2ee0*/  UIADD3.X UR35, UPT, UPT, UR5, 0x40004040, URZ, UP2, !UPT ;  /* 0x4000404005237890 */ /* 0x000fc400097fe4ff */
[----:B------:R-:W-:Y:S01]  /*2ef0*/  UIADD3.64 UR22, UPT, UPT, UR6, -UR22, URZ ;  /* 0x8000001606167297 */ /* 0x000fe2000fffe0ff */
[----:B------:R-:W-:Y:S01]  /*2f00*/  UMOV UR32, 0x1 ;  /* 0x0000000100207882 */ /* 0x000fe20000000000 */
[----:B------:R-:W-:Y:S01]  /*2f10*/  UMOV UR9, URZ ;  /* 0x000000ff00097c82 */ /* 0x000fe20008000000 */
[----:B------:R-:W-:-:S09]  /*2f20*/  UMOV UR10, URZ ;  /* 0x000000ff000a7c82 */ /* 0x000fd20008000000 */
.L_x_17:
[----:B01----:R-:W-:-:S04]  /*2f30*/  IMAD.WIDE R4, R39, 0x2, R72 ;  /* 0x0000000227047825 */ /* 0x003fc800078e0248 */
[C---:B------:R-:W-:Y:S02]  /*2f40*/  IMAD.WIDE R8, R39.reuse, 0x2, R68 ;  /* 0x0000000227087825 */ /* 0x040fe400078e0244 */
[----:B------:R-:W2:Y:S02]  /*2f50*/  LDG.E.U16 R5, desc[UR30][R4.64] ;  /* 0x0000001e04057981 */ /* 0x000ea4000c1e1500 */
[C---:B------:R-:W-:Y:S02]  /*2f60*/  IMAD.WIDE R12, R39.reuse, 0x2, R64 ;  /* 0x00000002270c7825 */ /* 0x040fe400078e0240 */
[----:B------:R-:W3:Y:S02]  /*2f70*/  LDG.E.U16 R9, desc[UR30][R8.64] ;  /* 0x0000001e08097981 */ /* 0x000ee4000c1e1500 */
[C---:B------:R-:W-:Y:S02]  /*2f80*/  IMAD.WIDE R16, R39.reuse, 0x2, R60 ;  /* 0x0000000227107825 */ /* 0x040fe400078e023c */
[----:B------:R-:W4:Y:S02]  /*2f90*/  LDG.E.U16 R13, desc[UR30][R12.64] ;  /* 0x0000001e0c0d7981 */ /* 0x000f24000c1e1500 */
[----:B------:R-:W-:-:S02]  /*2fa0*/  IMAD.WIDE R6, R39, 0x2, R70 ;  /* 0x0000000227067825 */ /* 0x000fc400078e0246 */
[----:B------:R-:W5:Y:S02]  /*2fb0*/  LDG.E.U16 R17, desc[UR30][R16.64] ;  /* 0x0000001e10117981 */ /* 0x000f64000c1e1500 */
[C---:B------:R-:W-:Y:S02]  /*2fc0*/  IMAD.WIDE R10, R39.reuse, 0x2, R66 ;  /* 0x00000002270a7825 */ /* 0x040fe400078e0242 */
[----:B------:R-:W5:Y:S02]  /*2fd0*/  LDG.E.U16 R7, desc[UR30][R6.64] ;  /* 0x0000001e06077981 */ /* 0x000f64000c1e1500 */
[C---:B------:R-:W-:Y:S02]  /*2fe0*/  IMAD.WIDE R14, R39.reuse, 0x2, R62 ;  /* 0x00000002270e7825 */ /* 0x040fe400078e023e */
[----:B------:R-:W5:Y:S02]  /*2ff0*/  LDG.E.U16 R11, desc[UR30][R10.64] ;  /* 0x0000001e0a0b7981 */ /* 0x000f64000c1e1500 */
[----:B------:R-:W-:-:S02]  /*3000*/  IMAD.WIDE R18, R39, 0x2, R58 ;  /* 0x0000000227127825 */ /* 0x000fc400078e023a */
[----:B------:R-:W5:Y:S04]  /*3010*/  LDG.E.U16 R15, desc[UR30][R14.64] ;  /* 0x0000001e0e0f7981 */ /* 0x000f68000c1e1500 */
[----:B------:R-:W5:Y:S01]  /*3020*/  LDG.E.U16 R19, desc[UR30][R18.64] ;  /* 0x0000001e12137981 */ /* 0x000f62000c1e1500 */
[----:B------:R-:W-:Y:S02]  /*3030*/  UMOV UR12, 0x1 ;  /* 0x00000001000c7882 */ /* 0x000fe40000000000 */
[----:B------:R-:W-:-:S04]  /*3040*/  @!UP0 UIADD3 UR12, UPT, UPT, -UR12, 0x100000, URZ ;  /* 0x001000000c0c8890 */ /* 0x000fc8000fffe1ff */
[----:B------:R-:W-:Y:S02]  /*3050*/  @!UP0 USHF.L.U32 UR13, UR12, 0xb, URZ ;  /* 0x0000000b0c0d8899 */ /* 0x000fe400080006ff */
[----:B------:R-:W-:Y:S01]  /*3060*/  @!UP0 USHF.L.U32 UR12, UR12, 0x1, URZ ;  /* 0x000000010c0c8899 */ /* 0x000fe200080006ff */
[----:B------:R-:W-:Y:S01]  /*3070*/  VOTEU.ALL UP2, P1 ;  /* 0x0000000000ff7886 */ /* 0x000fe20000840000 */
[----:B--2---:R0:W-:Y:S04]  /*3080*/  STS.U16 [R36+UR14+0x2800], R5 ;  /* 0x0028000524007988 */ /* 0x0041e8000800040e */
[----:B---3--:R0:W-:Y:S04]  /*3090*/  STS.U16 [R36+UR14+0x2a00], R9 ;  /* 0x002a000924007988 */ /* 0x0081e8000800040e */
[----:B----4-:R0:W-:Y:S04]  /*30a0*/  STS.U16 [R36+UR14+0x2c00], R13 ;  /* 0x002c000d24007988 */ /* 0x0101e8000800040e */
[----:B-----5:R0:W-:Y:S04]  /*30b0*/  STS.U16 [R36+UR14+0x2e00], R17 ;  /* 0x002e001124007988 */ /* 0x0201e8000800040e */
[----:B------:R0:W-:Y:S04]  /*30c0*/  STS.U16 [R2+UR14+0x2900], R7 ;  /* 0x0029000702007988 */ /* 0x0001e8000800040e */
[----:B------:R0:W-:Y:S04]  /*30d0*/  STS.U16 [R2+UR14+0x2b00], R11 ;  /* 0x002b000b02007988 */ /* 0x0001e8000800040e */
[----:B------:R0:W-:Y:S04]  /*30e0*/  STS.U16 [R2+UR14+0x2d00], R15 ;  /* 0x002d000f02007988 */ /* 0x0001e8000800040e */
[----:B------:R0:W-:Y:S01]  /*30f0*/  STS.U16 [R2+UR14+0x2f00], R19 ;  /* 0x002f001302007988 */ /* 0x0001e2000800040e */
[----:B------:R2:W-:Y:S06]  /*3100*/  MEMBAR.ALL.CTA ;  /* 0x0000000000007992 */ /* 0x0005ec0000008000 */
[----:B--2---:R-:W-:Y:S04]  /*3110*/  FENCE.VIEW.ASYNC.S ;  /* 0x00000000000073c6 */ /* 0x004fe80000000000 */
[----:B------:R-:W2:Y:S02]  /*3120*/  FENCE.VIEW.ASYNC.S ;  /* 0x00000000000073c6 */ /* 0x000ea40000000000 */
[----:B--2---:R0:W2:Y:S02]  /*3130*/  @!UP2 SYNCS.EXCH.64 URZ, [UR14+0x3810], UR12 ;  /* 0x0038100c0effa5b2 */ /* 0x0040a40008000100 */
[----:B--2---:R-:W-:Y:S06]  /*3140*/  BAR.SYNC.DEFER_BLOCKING 0x0 ;  /* 0x0000000000007b1d */ /* 0x004fec0000010000 */
[----:B0-----:R-:W-:Y:S05]  /*3150*/  BRA.U UP1, `(.L_x_13) ;  /* 0x00000001013c7547 */ /* 0x001fea000b800000 */
[----:B------:R-:W-:Y:S01]  /*3160*/  UIADD3 UR12, UPT, UPT, UR14, 0x3810, URZ ;  /* 0x000038100e0c7890 */ /* 0x000fe2000fffe0ff */
[----:B------:R-:W-:Y:S01]  /*3170*/  UMOV UR26, UR33 ;  /* 0x00000021001a7c82 */ /* 0x000fe20008000000 */
[----:B------:R-:W-:Y:S01]  /*3180*/  UMOV UR27, 0x40004040 ;  /* 0x40004040001b7882 */ /* 0x000fe20000000000 */
[----:B------:R-:W-:Y:S01]  /*3190*/  UMOV UR24, UR4 ;  /* 0x0000000400187c82 */ /* 0x000fe20008000000 */
[----:B------:R-:W-:Y:S01]  /*31a0*/  UMOV UR25, 0x80004020 ;  /* 0x8000402000197882 */ /* 0x000fe20000000000 */
[----:B------:R-:W-:Y:S01]  /*31b0*/  UMOV UR28, 0x0 ;  /* 0x00000000001c7882 */ /* 0x000fe20000000000 */
[----:B------:R-:W-:Y:S01]  /*31c0*/  UMOV UR29, 0x8088010 ;  /* 0x08088010001d7882 */ /* 0x000fe20000000000 */
[----:B------:R-:W-:Y:S01]  /*31d0*/  UMOV UR13, URZ ;  /* 0x000000ff000d7c82 */ /* 0x000fe20008000000 */
[----:B------:R-:W-:Y:S01]  /*31e0*/  UMOV UR38, 0x0 ;  /* 0x0000000000267882 */ /* 0x000fe20000000000 */
[----:B------:R-:W-:Y:S01]  /*31f0*/  UMOV UR39, 0x8088010 ;  /* 0x0808801000277882 */ /* 0x000fe20000000000 */
[----:B------:R0:W-:Y:S01]  /*3200*/  UTCHMMA gdesc[UR26], gdesc[UR24], tmem[UR18], tmem[UR28], idesc[UR29], !UPT ;  /* 0x00ff1c181a0075ea */ /* 0x0001e2000f800012 */
[----:B------:R-:W-:Y:S01]  /*3210*/  UMOV UR12, UR12 ;  /* 0x0000000c000c7c82 */ /* 0x000fe20008000000 */
[----:B------:R0:W-:Y:S01]  /*3220*/  UTCHMMA gdesc[UR34], gdesc[UR36], tmem[UR18], tmem[UR38], idesc[UR39], UPT ;  /* 0x00ff2624220075ea */ /* 0x0001e2000b800012 */
[----:B------:R0:W-:Y:S01]  /*3230*/  UTCBAR [UR12], URZ ;  /* 0x000000ff0c0073e9 */ /* 0x0001e200080000ff */
[----:B------:R-:W-:-:S02]  /*3240*/  NOP ;  /* 0x0000000000007918 */ /* 0x000fc40000000000 */
.L_x_13:
[----:B------:R-:W2:Y:S02]  /*3250*/  SYNCS.PHASECHK.TRANS64.TRYWAIT P2, [UR14+0x3810], RZ ;  /* 0x003810ffff0075a7 */ /* 0x000ea4000804110e */
[----:B--2---:R-:W-:Y:S05]  /*3260*/  @!P2 BRA `(.L_x_14) ;  /* 0x0000002800aca947 */ /* 0x004fea0003800000 */
.L_x_23:
[----:B------:R-:W-:Y:S01]  /*3270*/  BAR.SYNC.DEFER_BLOCKING 0x0 ;  /* 0x0000000000007b1d */ /* 0x000fe20000010000 */
[----:B------:R-:W-:Y:S01]  /*3280*/  SHF.L.U32 R77, R41, 0x1f, RZ ;  /* 0x0000001f294d7819 */ /* 0x000fe200000006ff */
[----:B------:R-:W-:-:S04]  /*3290*/  IMAD.WIDE R86, R3, 0x2, R52 ;  /* 0x0000000203567825 */ /* 0x000fc800078e0234 */
[----:B------:R-:W-:Y:S01]  /*32a0*/  IMAD.WIDE R84, R3, 0x2, R48 ;  /* 0x0000000203547825 */ /* 0x000fe200078e0230 */
[----:B------:R-:W2:Y:S01]  /*32b0*/  LDTM.x32 R4, tmem[UR16+0x20] ;  /* 0x00002010000479ee */ /* 0x000ea200082c0000 */
[----:B------:R-:W2:Y:S01]  /*32c0*/  @!P1 SYNCS.CCTL.IV [UR14+0x3810] ;  /* 0x00381000ff0099b1 */ /* 0x000ea2000800000e */
[----:B------:R-:W-:Y:S01]  /*32d0*/  NOP ;  /* 0x0000000000007918 */ /* 0x000fe20000000000 */
[----:B--2---:R-:W2:Y:S01]  /*32e0*/  SYNCS.PHASECHK.TRANS64.TRYWAIT P2, [UR17], R77 ;  /* 0x0000004dff0075a7 */ /* 0x004ea20008041111 */
[----:B-1----:R-:W-:Y:S01]  /*32f0*/  FMUL R37, R4, UR40 ;  /* 0x0000002804257c20 */ /* 0x002fe20008400000 */
[----:B------:R-:W-:Y:S01]  /*3300*/  FMUL R74, R5, UR40 ;  /* 0x00000028054a7c20 */ /* 0x000fe20008400000 */
[----:B------:R-:W-:Y:S01]  /*3310*/  FMUL R41, R6, UR40 ;  /* 0x0000002806297c20 */ /* 0x000fe20008400000 */
[----:B------:R-:W-:Y:S01]  /*3320*/  FMUL R75, R7, UR40 ;  /* 0x00000028074b7c20 */ /* 0x000fe20008400000 */
[----:B------:R-:W-:Y:S01]  /*3330*/  FMUL R76, R8, UR40 ;  /* 0x00000028084c7c20 */ /* 0x000fe20008400000 */
[----:B------:R-:W-:-:S02]  /*3340*/  FMUL R78, R10, UR40 ;  /* 0x000000280a4e7c20 */ /* 0x000fc40008400000 */
[----:B------:R-:W-:Y:S01]  /*3350*/  FMNMX3 R41, R37, R74, R41, !PT ;  /* 0x0000004a25297276 */ /* 0x000fe20007800029 */
[----:B------:R-:W-:-:S03]  /*3360*/  FMUL R37, R9, UR40 ;  /* 0x0000002809257c20 */ /* 0x000fc60008400000 */
[----:B------:R-:W-:Y:S01]  /*3370*/  FMNMX3 R41, R41, R75, R76, !PT ;  /* 0x0000004b29297276 */ /* 0x000fe2000780004c */
[----:B------:R-:W-:-:S03]  /*3380*/  IMAD.WIDE R74, R3, 0x2, R56 ;  /* 0x00000002034a7825 */ /* 0x000fc600078e0238 */
[----:B------:R-:W-:Y:S01]  /*3390*/  FMNMX3 R37, R41, R37, R78, !PT ;  /* 0x0000002529257276 */ /* 0x000fe2000780004e */
[----:B--2---:R-:W-:Y:S06]  /*33a0*/  @!P2 BRA `(.L_x_15) ;  /* 0x000000280068a947 */ /* 0x004fec0003800000 */
.L_x_24:
[C---:B------:R-:W-:Y:S01]  /*33b0*/  IMAD.WIDE R80, R3.reuse, 0x2, R44 ;  /* 0x0000000203507825 */ /* 0x040fe200078e022c */
[----:B------:R1:W2:Y:S03]  /*33c0*/  LDG.E.U16 R90, desc[UR30][R74.64] ;  /* 0x0000001e4a5a7981 */ /* 0x0002a6000c1e1500 */
[C---:B------:R-:W-:Y:S01]  /*33d0*/  IMAD.WIDE R82, R3.reuse, 0x2, R54 ;  /* 0x0000000203527825 */ /* 0x040fe200078e0236 */
[----:B------:R-:W3:Y:S03]  /*33e0*/  LDG.E.U16 R86, desc[UR30][R86.64] ;  /* 0x0000001e56567981 */ /* 0x000ee6000c1e1500 */
[C---:B------:R-:W-:Y:S01]  /*33f0*/  IMAD.WIDE R78, R3.reuse, 0x2, R50 ;  /* 0x00000002034e7825 */ /* 0x040fe200078e0232 */
[----:B------:R4:W5:Y:S03]  /*3400*/  LDG.E.U16 R91, desc[UR30][R84.64] ;  /* 0x0000001e545b7981 */ /* 0x000966000c1e1500 */
[C---:B------:R-:W-:Y:S01]  /*3410*/  IMAD.WIDE R76, R3.reuse, 0x2, R46 ;  /* 0x00000002034c7825 */ /* 0x040fe200078e022e */
[----:B------:R-:W5:Y:S03]  /*3420*/  LDG.E.U16 R81, desc[UR30][R80.64] ;  /* 0x0000001e50517981 */ /* 0x000f66000c1e1500 */
[----:B-1----:R-:W-:Y:S01]  /*3430*/  IMAD.WIDE R74, R3, 0x2, R42 ;  /* 0x00000002034a7825 */ /* 0x002fe200078e022a */
[----:B------:R-:W5:Y:S04]  /*3440*/  LDG.E.U16 R88, desc[UR30][R82.64] ;  /* 0x0000001e52587981 */ /* 0x000f68000c1e1500 */
[----:B------:R1:W5:Y:S04]  /*3450*/  LDG.E.U16 R93, desc[UR30][R78.64] ;  /* 0x0000001e4e5d7981 */ /* 0x000368000c1e1500 */
[----:B------:R0:W5:Y:S01]  /*3460*/  LDG.E.U16 R89, desc[UR30][R76.64] ;  /* 0x0000001e4c597981 */ /* 0x000162000c1e1500 */
[----:B------:R-:W-:Y:S01]  /*3470*/  FMUL R41, R11, UR40 ;  /* 0x000000280b297c20 */ /* 0x000fe20008400000 */
[----:B----4-:R-:W-:-:S02]  /*3480*/  FMUL R84, R12, UR40 ;  /* 0x000000280c547c20 */ /* 0x010fc40008400000 */
[----:B------:R4:W5:Y:S01]  /*3490*/  LDG.E.U16 R87, desc[UR30][R74.64] ;  /* 0x0000001e4a577981 */ /* 0x000962000c1e1500 */
[----:B------:R-:W-:Y:S01]  /*34a0*/  ULEA UR17, UR32, UR14, 0x3 ;  /* 0x0000000e20117291 */ /* 0x000fe2000f8e18ff */
[----:B-1----:R-:W-:Y:S01]  /*34b0*/  FMUL R78, R16, UR40 ;  /* 0x00000028104e7c20 */ /* 0x002fe20008400000 */
[----:B------:R-:W-:Y:S01]  /*34c0*/  FMNMX3 R41, R37, R41, R84, !PT ;  /* 0x0000002925297276 */ /* 0x000fe20007800054 */
[----:B------:R-:W-:Y:S01]  /*34d0*/  FMUL R37, R13, UR40 ;  /* 0x000000280d257c20 */ /* 0x000fe20008400000 */
[----:B------:R-:W-:Y:S01]  /*34e0*/  FMUL R84, R14, UR40 ;  /* 0x000000280e547c20 */ /* 0x000fe20008400000 */
[----:B0-----:R-:W-:Y:S01]  /*34f0*/  FMUL R76, R18, UR40 ;  /* 0x00000028124c7c20 */ /* 0x001fe20008400000 */
[----:B------:R-:W-:Y:S01]  /*3500*/  UIADD3 UR17, UPT, UPT, UR17, 0x3800, URZ ;  /* 0x0000380011117890 */ /* 0x000fe2000fffe0ff */
[----:B------:R-:W-:Y:S02]  /*3510*/  UMOV UR8, UR9 ;  /* 0x0000000900087c82 */ /* 0x000fe40008000000 */
[----:B------:R-:W-:Y:S01]  /*3520*/  FMNMX3 R41, R41, R37, R84, !PT ;  /* 0x0000002529297276 */ /* 0x000fe20007800054 */
[----:B------:R-:W-:Y:S01]  /*3530*/  FMUL R37, R15, UR40 ;  /* 0x000000280f257c20 */ /* 0x000fe20008400000 */
[----:B----4-:R-:W-:-:S04]  /*3540*/  FMUL R74, R20, UR40 ;  /* 0x00000028144a7c20 */ /* 0x010fc80008400000 */
[----:B------:R-:W-:Y:S01]  /*3550*/  FMNMX3 R41, R41, R37, R78, !PT ;  /* 0x0000002529297276 */ /* 0x000fe2000780004e */
[----:B------:R-:W-:-:S05]  /*3560*/  FMUL R37, R17, UR40 ;  /* 0x0000002811257c20 */ /* 0x000fca0008400000 */
[----:B------:R-:W-:Y:S01]  /*3570*/  FMNMX3 R41, R41, R37, R76, !PT ;  /* 0x0000002529297276 */ /* 0x000fe2000780004c */
[----:B------:R-:W-:-:S05]  /*3580*/  FMUL R37, R19, UR40 ;  /* 0x0000002813257c20 */ /* 0x000fca0008400000 */
[----:B------:R-:W-:Y:S01]  /*3590*/  FMNMX3 R41, R41, R37, R74, !PT ;  /* 0x0000002529297276 */ /* 0x000fe2000780004a */
[----:B------:R-:W-:Y:S01]  /*35a0*/  FMUL R37, R21, UR40 ;  /* 0x0000002815257c20 */ /* 0x000fe20008400000 */
        /* <DEDUP_REMOVED lines=18> */
[----:B------:R-:W-:Y:S01]  /*36d0*/  FMUL R74, R34, UR40 ;  /* 0x00000028224a7c20 */ /* 0x000fe20008400000 */
[----:B------:R-:W-:-:S04]  /*36e0*/  FMUL R41, R35, UR40 ;  /* 0x0000002823297c20 */ /* 0x000fc80008400000 */
[----:B------:R-:W-:-:S04]  /*36f0*/  FMNMX3 R37, R75, R37, R74, !PT ;  /* 0x000000254b257276 */ /* 0x000fc8000780004a */
[----:B------:R-:W-:-:S05]  /*3700*/  FMNMX3 R37, R37, R41, R92, !PT ;  /* 0x0000002925257276 */ /* 0x000fca000780005c */
        /* <DEDUP_REMOVED lines=16> */
[--C-:B------:R-:W-:Y:S01]  /*3810*/  FFMA R18, R18, UR40, -R37.reuse ;  /* 0x0000002812127c23 */ /* 0x100fe20008000825 */
[--C-:B------:R-:W-:Y:S01]  /*3820*/  FFMA R19, R19, UR40, -R37.reuse ;  /* 0x0000002813137c23 */ /* 0x100fe20008000825 */
[----:B------:R-:W0:Y:S01]  /*3830*/  MUFU.EX2 R78, R78 ;  /* 0x0000004e004e7308 */ /* 0x000e220000000800 */
[----:B------:R-:W-:Y:S01]  /*3840*/  FMUL R24, R24, 1.4426950216293334961 ;  /* 0x3fb8aa3b18187820 */ /* 0x000fe20000400000 */
[--C-:B------:R-:W-:Y:S01]  /*3850*/  FFMA R20, R20, UR40, -R37.reuse ;  /* 0x0000002814147c23 */ /* 0x100fe20008000825 */
[----:B------:R-:W-:Y:S01]  /*3860*/  FMUL R7, R10, 1.4426950216293334961 ;  /* 0x3fb8aa3b0a077820 */ /* 0x000fe20000400000 */
[--C-:B------:R-:W-:Y:S01]  /*3870*/  FFMA R21, R21, UR40, -R37.reuse ;  /* 0x0000002815157c23 */ /* 0x100fe20008000825 */
[--C-:B------:R-:W-:Y:S01]  /*3880*/  FFMA R22, R22, UR40, -R37.reuse ;  /* 0x0000002816167c23 */ /* 0x100fe20008000825 */
[--C-:B------:R-:W-:Y:S01]  /*3890*/  FFMA R11, R11, UR40, -R37.reuse ;  /* 0x000000280b0b7c23 */ /* 0x100fe20008000825 */
[--C-:B------:R-:W-:Y:S01]  /*38a0*/  FFMA R23, R23, UR40, -R37.reuse ;  /* 0x0000002817177c23 */ /* 0x100fe20008000825 */
[----:B------:R-:W1:Y:S01]  /*38b0*/  MUFU.EX2 R5, R5 ;  /* 0x0000000500057308 */ /* 0x000e620000000800 */
[--C-:B------:R-:W-:Y:S01]  /*38c0*/  FFMA R10, R12, UR40, -R37.reuse ;  /* 0x000000280c0a7c23 */ /* 0x100fe20008000825 */
[----:B------:R-:W-:Y:S01]  /*38d0*/  FMUL R74, R11, 1.4426950216293334961 ;  /* 0x3fb8aa3b0b4a7820 */ /* 0x000fe20000400000 */
[--C-:B------:R-:W-:Y:S01]  /*38e0*/  FFMA R13, R13, UR40, -R37.reuse ;  /* 0x000000280d0d7c23 */ /* 0x100fe20008000825 */
[--C-:B------:R-:W-:Y:S01]  /*38f0*/  FFMA R14, R14, UR40, -R37.reuse ;  /* 0x000000280e0e7c23 */ /* 0x100fe20008000825 */
[----:B------:R-:W-:Y:S01]  /*3900*/  FMUL R10, R10, 1.4426950216293334961 ;  /* 0x3fb8aa3b0a0a7820 */ /* 0x000fe20000400000 */
[--C-:B------:R-:W-:Y:S01]  /*3910*/  FFMA R17, R17, UR40, -R37.reuse ;  /* 0x0000002811117c23 */ /* 0x100fe20008000825 */
[----:B------:R-:W-:Y:S01]  /*3920*/  FMUL R13, R13, 1.4426950216293334961 ;  /* 0x3fb8aa3b0d0d7820 */ /* 0x000fe20000400000 */
[----:B------:R4:W0:Y:S01]  /*3930*/  MUFU.EX2 R8, R41 ;  /* 0x0000002900087308 */ /* 0x0008220000000800 */
[----:B------:R-:W-:Y:S01]  /*3940*/  FMUL R11, R14, 1.4426950216293334961 ;  /* 0x3fb8aa3b0e0b7820 */ /* 0x000fe20000400000 */
[--C-:B------:R-:W-:Y:S01]  /*3950*/  FFMA R14, R16, UR40, -R37.reuse ;  /* 0x00000028100e7c23 */ /* 0x100fe20008000825 */
[----:B------:R-:W-:Y:S01]  /*3960*/  FMUL R17, R17, 1.4426950216293334961 ;  /* 0x3fb8aa3b11117820 */ /* 0x000fe20000400000 */
[--C-:B------:R-:W-:Y:S01]  /*3970*/  FFMA R25, R25, UR40, -R37.reuse ;  /* 0x0000002819197c23 */ /* 0x100fe20008000825 */
[--C-:B------:R-:W-:Y:S01]  /*3980*/  FFMA R26, R26, UR40, -R37.reuse ;  /* 0x000000281a1a7c23 */ /* 0x100fe20008000825 */
[----:B------:R-:W-:Y:S01]  /*3990*/  FMUL R14, R14, 1.4426950216293334961 ;  /* 0x3fb8aa3b0e0e7820 */ /* 0x000fe20000400000 */
[--C-:B------:R-:W-:Y:S01]  /*39a0*/  FFMA R27, R27, UR40, -R37.reuse ;  /* 0x000000281b1b7c23 */ /* 0x100fe20008000825 */
[----:B------:R-:W0:Y:S01]  /*39b0*/  MUFU.EX2 R6, R6 ;  /* 0x0000000600067308 */ /* 0x000e220000000800 */
[----:B----4-:R-:W-:Y:S01]  /*39c0*/  FMUL R41, R15, 1.4426950216293334961 ;  /* 0x3fb8aa3b0f297820 */ /* 0x010fe20000400000 */
[----:B------:R-:W-:Y:S01]  /*39d0*/  FMUL R15, R18, 1.4426950216293334961 ;  /* 0x3fb8aa3b120f7820 */ /* 0x000fe20000400000 */
[----:B------:R-:W-:Y:S01]  /*39e0*/  FMUL R18, R19, 1.4426950216293334961 ;  /* 0x3fb8aa3b13127820 */ /* 0x000fe20000400000 */
[----:B------:R-:W-:Y:S01]  /*39f0*/  FMUL R19, R20, 1.4426950216293334961 ;  /* 0x3fb8aa3b14137820 */ /* 0x000fe20000400000 */
[----:B------:R-:W-:Y:S01]  /*3a00*/  FMUL R20, R21, 1.4426950216293334961 ;  /* 0x3fb8aa3b15147820 */ /* 0x000fe20000400000 */
[----:B------:R-:W-:Y:S01]  /*3a10*/  FMUL R21, R22, 1.4426950216293334961 ;  /* 0x3fb8aa3b16157820 */ /* 0x000fe20000400000 */
[----:B------:R-:W-:Y:S01]  /*3a20*/  FMUL R22, R23, 1.4426950216293334961 ;  /* 0x3fb8aa3b17167820 */ /* 0x000fe20000400000 */
[----:B------:R-:W4:Y:S01]  /*3a30*/  MUFU.EX2 R9, R9 ;  /* 0x0000000900097308 */ /* 0x000f220000000800 */
[--C-:B------:R-:W-:Y:S01]  /*3a40*/  FFMA R28, R28, UR40, -R37.reuse ;  /* 0x000000281c1c7c23 */ /* 0x100fe20008000825 */
[--C-:B------:R-:W-:Y:S01]  /*3a50*/  FFMA R29, R29, UR40, -R37.reuse ;  /* 0x000000281d1d7c23 */ /* 0x100fe20008000825 */
[--C-:B------:R-:W-:Y:S01]  /*3a60*/  FFMA R30, R30, UR40, -R37.reuse ;  /* 0x000000281e1e7c23 */ /* 0x100fe20008000825 */
[--C-:B------:R-:W-:Y:S01]  /*3a70*/  FFMA R31, R31, UR40, -R37.reuse ;  /* 0x000000281f1f7c23 */ /* 0x100fe20008000825 */
[--C-:B------:R-:W-:Y:S01]  /*3a80*/  FFMA R32, R32, UR40, -R37.reuse ;  /* 0x0000002820207c23 */ /* 0x100fe20008000825 */
[--C-:B------:R-:W-:Y:S01]  /*3a90*/  FFMA R33, R33, UR40, -R37.reuse ;  /* 0x0000002821217c23 */ /* 0x100fe20008000825 */
[--C-:B------:R-:W-:Y:S01]  /*3aa0*/  FFMA R34, R34, UR40, -R37.reuse ;  /* 0x0000002822227c23 */ /* 0x100fe20008000825 */
[----:B------:R0:W-:Y:S01]  /*3ab0*/  MUFU.EX2 R80, R24 ;  /* 0x0000001800507308 */ /* 0x0001e20000000800 */
[----:B------:R-:W-:Y:S01]  /*3ac0*/  FFMA R35, R35, UR40, -R37 ;  /* 0x0000002823237c23 */ /* 0x000fe20008000825 */
[----:B------:R-:W-:Y:S01]  /*3ad0*/  FMUL R25, R25, 1.4426950216293334961 ;  /* 0x3fb8aa3b19197820 */ /* 0x000fe20000400000 */
[----:B------:R-:W-:Y:S01]  /*3ae0*/  FMUL R26, R26, 1.4426950216293334961 ;  /* 0x3fb8aa3b1a1a7820 */ /* 0x000fe20000400000 */
[----:B------:R-:W-:Y:S01]  /*3af0*/  FMUL R27, R27, 1.4426950216293334961 ;  /* 0x3fb8aa3b1b1b7820 */ /* 0x000fe20000400000 */
[----:B------:R-:W-:Y:S01]  /*3b00*/  FMUL R28, R28, 1.4426950216293334961 ;  /* 0x3fb8aa3b1c1c7820 */ /* 0x000fe20000400000 */
[----:B------:R-:W-:Y:S01]  /*3b10*/  FMUL R29, R29, 1.4426950216293334961 ;  /* 0x3fb8aa3b1d1d7820 */ /* 0x000fe20000400000 */
[----:B------:R-:W-:Y:S01]  /*3b20*/  FMUL R30, R30, 1.4426950216293334961 ;  /* 0x3fb8aa3b1e1e7820 */ /* 0x000fe20000400000 */
[----:B------:R-:W4:Y:S01]  /*3b30*/  MUFU.EX2 R7, R7 ;  /* 0x0000000700077308 */ /* 0x000f220000000800 */
[----:B0-----:R-:W-:Y:S01]  /*3b40*/  FADD R24, R4, R78 ;  /* 0x0000004e04187221 */ /* 0x001fe20000000000 */
[----:B------:R-:W-:Y:S01]  /*3b50*/  FMUL R31, R31, 1.4426950216293334961 ;  /* 0x3fb8aa3b1f1f7820 */ /* 0x000fe20000400000 */
[----:B------:R-:W-:Y:S01]  /*3b60*/  FMUL R32, R32, 1.4426950216293334961 ;  /* 0x3fb8aa3b20207820 */ /* 0x000fe20000400000 */
[----:B------:R-:W-:Y:S01]  /*3b70*/  FMUL R33, R33, 1.4426950216293334961 ;  /* 0x3fb8aa3b21217820 */ /* 0x000fe20000400000 */
[----:B-1----:R-:W-:Y:S01]  /*3b80*/  FADD R23, R5, R24 ;  /* 0x0000001805177221 */ /* 0x002fe20000000000 */
[----:B------:R-:W-:Y:S01]  /*3b90*/  FMUL R34, R34, 1.4426950216293334961 ;  /* 0x3fb8aa3b22227820 */ /* 0x000fe20000400000 */
[----:B------:R-:W-:Y:S01]  /*3ba0*/  FMUL R35, R35, 1.4426950216293334961 ;  /* 0x3fb8aa3b23237820 */ /* 0x000fe20000400000 */
[----:B------:R-:W0:Y:S01]  /*3bb0*/  MUFU.EX2 R12, R74 ;  /* 0x0000004a000c7308 */ /* 0x000e220000000800 */
[----:B------:R-:W-:Y:S01]  /*3bc0*/  FADD R23, R8, R23 ;  /* 0x0000001708177221 */ /* 0x000fe20000000000 */
[----:B------:R-:W-:-:S02]  /*3bd0*/  F2FP.F16.F32.PACK_AB R4, R78, R4 ;  /* 0x000000044e04723e */ /* 0x000fc400000000ff */
[----:B------:R-:W-:Y:S01]  /*3be0*/  F2FP.F16.F32.PACK_AB R5, R8, R5 ;  /* 0x000000050805723e */ /* 0x000fe200000000ff */
[----:B------:R-:W-:Y:S01]  /*3bf0*/  FADD R24, R6, R23 ;  /* 0x0000001706187221 */ /* 0x000fe20000000000 */
[C---:B----4-:R-:W-:Y:S02]  /*3c00*/  F2FP.F16.F32.PACK_AB R6, R9.reuse, R6 ;  /* 0x000000060906723e */ /* 0x050fe400000000ff */
[----:B------:R-:W1:Y:S01]  /*3c10*/  MUFU.EX2 R10, R10 ;  /* 0x0000000a000a7308 */ /* 0x000e620000000800 */
[----:B------:R-:W-:-:S04]  /*3c20*/  FADD R24, R9, R24 ;  /* 0x0000001809187221 */ /* 0x000fc80000000000 */
[----:B------:R-:W-:-:S03]  /*3c30*/  FADD R23, R7, R24 ;  /* 0x0000001807177221 */ /* 0x000fc60000000000 */
[----:B------:R-:W4:Y:S01]  /*3c40*/  MUFU.EX2 R13, R13 ;  /* 0x0000000d000d7308 */ /* 0x000f220000000800 */
[C---:B0-----:R-:W-:Y:S01]  /*3c50*/  FADD R23, R12.reuse, R23 ;  /* 0x000000170c177221 */ /* 0x041fe20000000000 */
[----:B------:R-:W-:-:S06]  /*3c60*/  F2FP.F16.F32.PACK_AB R7, R12, R7 ;  /* 0x000000070c07723e */ /* 0x000fcc00000000ff */
[----:B------:R-:W0:Y:S01]  /*3c70*/  MUFU.EX2 R11, R11 ;  /* 0x0000000b000b7308 */ /* 0x000e220000000800 */
[----:B-1----:R-:W-:-:S07]  /*3c80*/  FADD R24, R10, R23 ;  /* 0x000000170a187221 */ /* 0x002fce0000000000 */
[----:B------:R-:W1:Y:S01]  /*3c90*/  MUFU.EX2 R16, R41 ;  /* 0x0000002900107308 */ /* 0x000e620000000800 */
[C---:B----4-:R-:W-:Y:S01]  /*3ca0*/  FADD R24, R13.reuse, R24 ;  /* 0x000000180d187221 */ /* 0x050fe20000000000 */
[----:B------:R-:W-:-:S06]  /*3cb0*/  F2FP.F16.F32.PACK_AB R8, R13, R10 ;  /* 0x0000000a0d08723e */ /* 0x000fcc00000000ff */
[----:B------:R-:W4:Y:S01]  /*3cc0*/  MUFU.EX2 R14, R14 ;  /* 0x0000000e000e7308 */ /* 0x000f220000000800 */
[----:B0-----:R-:W-:-:S07]  /*3cd0*/  FADD R23, R11, R24 ;  /* 0x000000180b177221 */ /* 0x001fce0000000000 */
[----:B------:R-:W0:Y:S01]  /*3ce0*/  MUFU.EX2 R17, R17 ;  /* 0x0000001100117308 */ /* 0x000e220000000800 */
[C---:B-1----:R-:W-:Y:S01]  /*3cf0*/  FADD R23, R16.reuse, R23 ;  /* 0x0000001710177221 */ /* 0x042fe20000000000 */
[----:B------:R-:W-:-:S06]  /*3d00*/  F2FP.F16.F32.PACK_AB R9, R16, R11 ;  /* 0x0000000b1009723e */ /* 0x000fcc00000000ff */
[----:B------:R-:W1:Y:S01]  /*3d10*/  MUFU.EX2 R15, R15 ;  /* 0x0000000f000f7308 */ /* 0x000e620000000800 */
[----:B----4-:R-:W-:-:S07]  /*3d20*/  FADD R24, R14, R23 ;  /* 0x000000170e187221 */ /* 0x010fce0000000000 */
        /* <DEDUP_REMOVED lines=8> */
[----:B------:R-:W-:Y:S01]  /*3db0*/  MUFU.EX2 R21, R21 ;  /* 0x0000001500157308 */ /* 0x000fe20000000800 */
[----:B0-----:R-:W-:-:S07]  /*3dc0*/  FADD R23, R19, R12 ;  /* 0x0000000c13177221 */ /* 0x001fce0000000000 */
[----:B------:R-:W0:Y:S01]  /*3dd0*/  MUFU.EX2 R22, R22 ;  /* 0x0000001600167308 */ /* 0x000e220000000800 */
[C---:B-1----:R-:W-:Y:S01]  /*3de0*/  F2FP.F16.F32.PACK_AB R12, R20.reuse, R19 ;  /* 0x00000013140c723e */ /* 0x042fe200000000ff */
[----:B------:R-:W-:-:S06]  /*3df0*/  FADD R20, R20, R23 ;  /* 0x0000001714147221 */ /* 0x000fcc0000000000 */
[----:B------:R-:W1:Y:S08]  /*3e00*/  MUFU.EX2 R83, R25 ;  /* 0x0000001900537308 */ /* 0x000e700000000800 */
[----:B------:R-:W-:Y:S01]  /*3e10*/  MUFU.EX2 R84, R26 ;  /* 0x0000001a00547308 */ /* 0x000fe20000000800 */
[----:B0-----:R-:W-:Y:S01]  /*3e20*/  F2FP.F16.F32.PACK_AB R13, R22, R21 ;  /* 0x00000015160d723e */ /* 0x001fe200000000ff */
[----:B------:R-:W-:Y:S01]  /*3e30*/  FADD R21, R21, R20 ;  /* 0x0000001415157221 */ /* 0x000fe20000000000 */
[----:B------:R-:W-:Y:S01]  /*3e40*/  FADD R20, -R37, R92 ;  /* 0x0000005c25147221 */ /* 0x000fe20000000100 */
[----:B--2---:R-:W-:Y:S03]  /*3e50*/  STS.U16 [R36+UR14+0x3000], R90 ;  /* 0x0030005a24007988 */ /* 0x004fe6000800040e */
[----:B------:R-:W-:Y:S01]  /*3e60*/  FMUL R92, R20, 1.4426950216293334961 ;  /* 0x3fb8aa3b145c7820 */ /* 0x000fe20000400000 */
[----:B------:R-:W0:Y:S01]  /*3e70*/  MUFU.EX2 R85, R27 ;  /* 0x0000001b00557308 */ /* 0x000e220000000800 */
[----:B-1----:R-:W-:Y:S01]  /*3e80*/  F2FP.F16.F32.PACK_AB R14, R83, R80 ;  /* 0x00000050530e723e */ /* 0x002fe200000000ff */
[----:B---3--:R1:W-:Y:S04]  /*3e90*/  STS.U16 [R36+UR14+0x3200], R86 ;  /* 0x0032005624007988 */ /* 0x0083e8000800040e */
[----:B-----5:R-:W-:Y:S02]  /*3ea0*/  STS.U16 [R36+UR14+0x3400], R91 ;  /* 0x0034005b24007988 */ /* 0x020fe4000800040e */
[----:B------:R-:W-:Y:S02]  /*3eb0*/  MUFU.EX2 R82, R28 ;  /* 0x0000001c00527308 */ /* 0x000fe40000000800 */
[----:B------:R2:W-:Y:S01]  /*3ec0*/  STS.U16 [R36+UR14+0x3600], R81 ;  /* 0x0036005124007988 */ /* 0x0005e2000800040e */
[----:B-1----:R-:W-:-:S03]  /*3ed0*/  FADD R86, R22, R21 ;  /* 0x0000001516567221 */ /* 0x002fc60000000000 */
[----:B------:R1:W-:Y:S02]  /*3ee0*/  STS.U16 [R2+UR14+0x3100], R88 ;  /* 0x0031005802007988 */ /* 0x0003e4000800040e */
[----:B------:R-:W3:Y:S01]  /*3ef0*/  MUFU.EX2 R41, R29 ;  /* 0x0000001d00297308 */ /* 0x000ee20000000800 */
[----:B0-----:R-:W-:Y:S01]  /*3f00*/  F2FP.F16.F32.PACK_AB R15, R85, R84 ;  /* 0x00000054550f723e */ /* 0x001fe200000000ff */
[----:B------:R1:W-:Y:S01]  /*3f10*/  STS.U16 [R2+UR14+0x3300], R93 ;  /* 0x0033005d02007988 */ /* 0x0003e2000800040e */
[----:B------:R-:W-:-:S03]  /*3f20*/  FADD R86, R80, R86 ;  /* 0x0000005650567221 */ /* 0x000fc60000000000 */
[----:B------:R1:W-:Y:S01]  /*3f30*/  STS.U16 [R2+UR14+0x3500], R89 ;  /* 0x0035005902007988 */ /* 0x0003e2000800040e */
[----:B------:R-:W-:Y:S01]  /*3f40*/  FADD R83, R83, R86 ;  /* 0x0000005653537221 */ /* 0x000fe20000000000 */
[----:B------:R-:W-:Y:S02]  /*3f50*/  MUFU.EX2 R74, R30 ;  /* 0x0000001e004a7308 */ /* 0x000fe40000000800 */
[----:B------:R1:W-:Y:S01]  /*3f60*/  STS.U16 [R2+UR14+0x3700], R87 ;  /* 0x0037005702007988 */ /* 0x0003e2000800040e */
[----:B------:R-:W-:-:S04]  /*3f70*/  FADD R84, R84, R83 ;  /* 0x0000005354547221 */ /* 0x000fc80000000000 */
[----:B------:R-:W-:Y:S01]  /*3f80*/  FADD R85, R85, R84 ;  /* 0x0000005455557221 */ /* 0x000fe20000000000 */
[----:B------:R-:W0:Y:S01]  /*3f90*/  MUFU.EX2 R75, R31 ;  /* 0x0000001f004b7308 */ /* 0x000e220000000800 */
[----:B---3--:R-:W-:Y:S02]  /*3fa0*/  F2FP.F16.F32.PACK_AB R16, R41, R82 ;  /* 0x000000522910723e */ /* 0x008fe400000000ff */
[----:B------:R-:W-:-:S04]  /*3fb0*/  FADD R80, R82, R85 ;  /* 0x0000005552507221 */ /* 0x000fc80000000000 */
[----:B------:R-:W-:Y:S01]  /*3fc0*/  FADD R41, R41, R80 ;  /* 0x0000005029297221 */ /* 0x000fe20000000000 */
[----:B------:R-:W-:Y:S08]  /*3fd0*/  MUFU.EX2 R76, R32 ;  /* 0x00000020004c7308 */ /* 0x000ff00000000800 */
[----:B------:R-:W3:Y:S01]  /*3fe0*/  MUFU.EX2 R77, R33 ;  /* 0x00000021004d7308 */ /* 0x000ee20000000800 */
[----:B0-----:R-:W-:Y:S01]  /*3ff0*/  F2FP.F16.F32.PACK_AB R17, R75, R74 ;  /* 0x0000004a4b11723e */ /* 0x001fe200000000ff */
[----:B------:R-:W-:-:S04]  /*4000*/  FADD R74, R74, R41 ;  /* 0x000000294a4a7221 */ /* 0x000fc80000000000 */
[----:B------:R-:W-:Y:S02]  /*4010*/  FADD R75, R75, R74 ;  /* 0x0000004a4b4b7221 */ /* 0x000fe40000000000 */
[----:B------:R-:W-:Y:S08]  /*4020*/  MUFU.EX2 R79, R34 ;  /* 0x00000022004f7308 */ /* 0x000ff00000000800 */
[----:B------:R-:W0:Y:S01]  /*4030*/  MUFU.EX2 R78, R35 ;  /* 0x00000023004e7308 */ /* 0x000e220000000800 */
[----:B---3--:R-:W-:Y:S01]  /*4040*/  F2FP.F16.F32.PACK_AB R18, R77, R76 ;  /* 0x0000004c4d12723e */ /* 0x008fe200000000ff */
[----:B------:R-:W-:-:S04]  /*4050*/  FADD R76, R76, R75 ;  /* 0x0000004b4c4c7221 */ /* 0x000fc80000000000 */
[----:B------:R-:W-:Y:S02]  /*4060*/  FADD R76, R77, R76 ;  /* 0x0000004c4d4c7221 */ /* 0x000fe40000000000 */
[----:B--2---:R-:W2:Y:S01]  /*4070*/  MUFU.EX2 R81, R92 ;  /* 0x0000005c00517308 */ /* 0x004ea20000000800 */
[----:B0-----:R-:W-:Y:S01]  /*4080*/  F2FP.F16.F32.PACK_AB R19, R78, R79 ;  /* 0x0000004f4e13723e */ /* 0x001fe200000000ff */
[----:B------:R-:W-:-:S03]  /*4090*/  FADD R79, R79, R76 ;  /* 0x0000004c4f4f7221 */ /* 0x000fc60000000000 */
[----:B------:R-:W-:Y:S01]  /*40a0*/  STTM.x16 tmem[UR16+0x40], R4 ;  /* 0x00004004000079ed */ /* 0x000fe20008240010 */
[----:B------:R-:W0:Y:S02]  /*40b0*/  FENCE.VIEW.ASYNC.T ;  /* 0x00000000000073c6 */ /* 0x000e240000000200 */
[----:B0-----:R-:W-:Y:S01]  /*40c0*/  BAR.SYNC.DEFER_BLOCKING 0x0 ;  /* 0x0000000000007b1d */ /* 0x001fe20000010000 */
[----:B------:R-:W-:-:S05]  /*40d0*/  FADD R78, R78, R79 ;  /* 0x0000004f4e4e7221 */ /* 0x000fca0000000000 */
[----:B------:R-:W2:Y:S01]  /*40e0*/  LDTM.x32 R4, tmem[UR16] ;  /* 0x00000010000479ee */ /* 0x000ea200082c0000 */
[----:B------:R-:W-:Y:S01]  /*40f0*/  NOP ;  /* 0x0000000000007918 */ /* 0x000fe20000000000 */
        /* <DEDUP_REMOVED lines=32> */
[----:B------:R1:W-:Y:S01]  /*4300*/  STTM.x32 tmem[UR16], R4 ;  /* 0x00000004000079ed */ /* 0x0003e200082c0010 */
[----:B------:R-:W0:Y:S02]  /*4310*/  FENCE.VIEW.ASYNC.T ;  /* 0x00000000000073c6 */ /* 0x000e240000000200 */
[----:B0-----:R-:W-:Y:S06]  /*4320*/  BAR.SYNC.DEFER_BLOCKING 0x0 ;  /* 0x0000000000007b1d */ /* 0x001fec0000010000 */
[----:B------:R0:W-:Y:S06]  /*4330*/  MEMBAR.ALL.CTA ;  /* 0x0000000000007992 */ /* 0x0001ec0000008000 */
[----:B0-----:R-:W0:Y:S02]  /*4340*/  FENCE.VIEW.ASYNC.S ;  /* 0x00000000000073c6 */ /* 0x001e240000000000 */
[----:B0-----:R-:W-:Y:S06]  /*4350*/  BAR.SYNC.DEFER_BLOCKING 0x0 ;  /* 0x0000000000007b1d */ /* 0x001fec0000010000 */
[----:B------:R-:W-:Y:S05]  /*4360*/  BRA.U UP1, `(.L_x_16) ;  /* 0x0000000101387547 */ /* 0x000fea000b800000 */
[----:B------:R-:W-:Y:S01]  /*4370*/  UIADD3 UR28, UPT, UPT, UR15, 0x48, URZ ;  /* 0x000000480f1c7890 */ /* 0x000fe2000fffe0ff */
[----:B------:R-:W-:Y:S01]  /*4380*/  UMOV UR24, UR6 ;  /* 0x0000000600187c82 */ /* 0x000fe20008000000 */
[----:B------:R-:W-:Y:S01]  /*4390*/  UMOV UR25, 0x80004020 ;  /* 0x8000402000197882 */ /* 0x000fe20000000000 */
[----:B------:R-:W-:Y:S01]  /*43a0*/  UMOV UR26, 0x0 ;  /* 0x00000000001a7882 */ /* 0x000fe20000000000 */
[----:B------:R-:W-:Y:S01]  /*43b0*/  UMOV UR27, 0x8080010 ;  /* 0x08080010001b7882 */ /* 0x000fe20000000000 */
[----:B------:R-:W-:Y:S01]  /*43c0*/  UMOV UR12, UR17 ;  /* 0x00000011000c7c82 */ /* 0x000fe20008000000 */
[----:B------:R-:W-:Y:S01]  /*43d0*/  UMOV UR13, URZ ;  /* 0x000000ff000d7c82 */ /* 0x000fe20008000000 */
[----:B------:R-:W-:Y:S01]  /*43e0*/  UMOV UR38, 0x0 ;  /* 0x0000000000267882 */ /* 0x000fe20000000000 */
[----:B------:R-:W-:Y:S01]  /*43f0*/  UMOV UR39, 0x8080010 ;  /* 0x0808001000277882 */ /* 0x000fe20000000000 */
[----:B------:R0:W-:Y:S01]  /*4400*/  UTCHMMA tmem[UR20], gdesc[UR24], tmem[UR15], tmem[UR26], idesc[UR27], UPT ;  /* 0x00ff1a18140079ea */ /* 0x0001e2000b80000f */
[----:B------:R-:W-:Y:S01]  /*4410*/  UMOV UR9, UR12 ;  /* 0x0000000c00097c82 */ /* 0x000fe20008000000 */
[----:B------:R0:W-:Y:S01]  /*4420*/  UTCHMMA tmem[UR28], gdesc[UR22], tmem[UR15], tmem[UR38], idesc[UR39], UPT ;  /* 0x00ff26161c0079ea */ /* 0x0001e2000b80000f */
[----:B------:R0:W-:Y:S01]  /*4430*/  UTCBAR [UR9], URZ ;  /* 0x000000ff090073e9 */ /* 0x0001e200080000ff */
[----:B------:R-:W-:-:S02]  /*4440*/  NOP ;  /* 0x0000000000007918 */ /* 0x000fc40000000000 */
.L_x_16:
[----:B------:R-:W-:Y:S01]  /*4450*/  UIADD3 UR32, UPT, UPT, UR32, 0x1, URZ ;  /* 0x0000000120207890 */ /* 0x000fe2000fffe0ff */
[----:B------:R-:W-:Y:S01]  /*4460*/  FFMA R38, R81, R38, R78 ;  /* 0x0000002651267223 */ /* 0x000fe2000000004e */
[----:B------:R-:W-:Y:S01]  /*4470*/  UIADD3 UR10, UPT, UPT, UR10, 0x20, URZ ;  /* 0x000000200a0a7890 */ /* 0x000fe2000fffe0ff */
[----:B------:R-:W-:Y:S01]  /*4480*/  IADD3 R3, PT, PT, R3, UR21, RZ ;  /* 0x0000001503037c10 */ /* 0x000fe2000fffe0ff */
[----:B------:R-:W-:Y:S01]  /*4490*/  UISETP.GT.AND UP2, UPT, UR32, 0x1, UPT ;  /* 0x000000012000788c */ /* 0x000fe2000bf44270 */
[----:B------:R-:W-:Y:S02]  /*44a0*/  IADD3 R39, PT, PT, R40, R39, RZ ;  /* 0x0000002728277210 */ /* 0x000fe40007ffe0ff */
[----:B------:R-:W-:Y:S01]  /*44b0*/  MOV R41, UR8 ;  /* 0x0000000800297c02 */ /* 0x000fe20008000f00 */
[----:B0-----:R-:W-:Y:S01]  /*44c0*/  USEL UR9, URZ, 0x1, !UP2 ;  /* 0x00000001ff097887 */ /* 0x001fe2000d000000 */
[----:B------:R-:W-:Y:S01]  /*44d0*/  MOV R92, R37 ;  /* 0x00000025005c7202 */ /* 0x000fe20000000f00 */
[----:B------:R-:W-:-:S02]  /*44e0*/  USEL UR32, UR32, URZ, !UP2 ;  /* 0x000000ff20207287 */ /* 0x000fc4000d000000 */
[----:B------:R-:W-:Y:S02]  /*44f0*/  UISETP.GE.AND UP2, UPT, UR10, UR19, UPT ;  /* 0x000000130a00728c */ /* 0x000fe4000bf46270 */
[----:B------:R-:W-:-:S07]  /*4500*/  ULOP3.LUT UR9, UR8, UR9, URZ, 0x3c, !UPT ;  /* 0x0000000908097292 */ /* 0x000fce000f8e3cff */
[----:B------:R-:W-:Y:S05]  /*4510*/  BRA.U !UP2, `(.L_x_17) ;  /* 0xffffffe90a847547 */ /* 0x000fea000b83ffff */
.L_x_12:
[----:B------:R-:W-:Y:S01]  /*4520*/  MOV R45, R38 ;  /* 0x00000026002d7202 */ /* 0x000fe20000000f00 */
[----:B01----:R-:W-:Y:S01]  /*4530*/  HFMA2 R5, -RZ, RZ, 1.443359375, -0.2030029296875 ;  /* 0x3dc6b27fff057431 */ /* 0x003fe200000001ff */
[----:B------:R-:W0:Y:S01]  /*4540*/  LDCU UR6, c[0x0][0x3f0] ;  /* 0x00007e00ff0677ac */ /* 0x000e220008000800 */
[----:B------:R-:W1:Y:S01]  /*4550*/  LDC.64 R38, c[0x0][0x398] ;  /* 0x0000e600ff267b82 */ /* 0x000e620000000a00 */
[C---:B------:R-:W-:Y:S01]  /*4560*/  FSETP.GEU.AND P3, PT, R45.reuse, 1.175494350822287508e-38, PT ;  /* 0x008000002d00780b */ /* 0x040fe20003f6e000 */
[----:B------:R-:W-:Y:S01]  /*4570*/  FMUL R2, R45, 8388608 ;  /* 0x4b0000002d027820 */ /* 0x000fe20000400000 */
[----:B------:R-:W2:Y:S04]  /*4580*/  LDCU.64 UR4, c[0x0][0x3e0] ;  /* 0x00007c00ff0477ac */ /* 0x000ea80008000a00 */
[----:B------:R-:W-:-:S04]  /*4590*/  FSEL R40, R2, R45, !P3 ;  /* 0x0000002d02287208 */ /* 0x000fc80005800000 */
[C---:B------:R-:W-:Y:S02]  /*45a0*/  IADD3 R2, PT, PT, R40.reuse, -0x3f3504f3, RZ ;  /* 0xc0cafb0d28027810 */ /* 0x040fe40007ffe0ff */
[----:B------:R-:W-:Y:S02]  /*45b0*/  ISETP.GE.U32.AND P2, PT, R40, 0x7f800000, PT ;  /* 0x7f8000002800780c */ /* 0x000fe40003f46070 */
[----:B------:R-:W-:Y:S01]  /*45c0*/  LOP3.LUT R3, R2, 0xff800000, RZ, 0xc0, !PT ;  /* 0xff80000002037812 */ /* 0x000fe200078ec0ff */
[----:B0-----:R-:W-:-:S03]  /*45d0*/  UISETP.GE.AND UP0, UPT, UR6, 0x1, UPT ;  /* 0x000000010600788c */ /* 0x001fc6000bf06270 */
[----:B------:R-:W-:-:S05]  /*45e0*/  IADD3 R2, PT, PT, R40, -R3, RZ ;  /* 0x8000000328027210 */ /* 0x000fca0007ffe0ff */
[----:B------:R-:W-:Y:S01]  /*45f0*/  FADD R36, R2, -1 ;  /* 0xbf80000002247421 */ /* 0x000fe20000000000 */
[----:B------:R-:W-:-:S03]  /*4600*/  FSEL R2, RZ, -23, P3 ;  /* 0xc1b80000ff027808 */ /* 0x000fc60001800000 */
[----:B------:R-:W-:-:S04]  /*4610*/  FFMA.FTZ R5, R36, R5, -0.16845393180847167969 ;  /* 0xbe2c7f3024057423 */ /* 0x000fc80000010005 */
[----:B------:R-:W-:-:S04]  /*4620*/  FFMA.FTZ R5, R36, R5, 0.1716887056827545166 ;  /* 0x3e2fcf2a24057423 */ /* 0x000fc80000010005 */
[----:B------:R-:W-:-:S04]  /*4630*/  FFMA.FTZ R5, R36, R5, -0.17900948226451873779 ;  /* 0xbe374e4324057423 */ /* 0x000fc80000010005 */
[----:B------:R-:W-:-:S04]  /*4640*/  FFMA.FTZ R5, R36, R5, 0.20512372255325317383 ;  /* 0x3e520bf424057423 */ /* 0x000fc80000010005 */
[----:B------:R-:W-:-:S04]  /*4650*/  FFMA.FTZ R5, R36, R5, -0.24046532809734344482 ;  /* 0xbe763c8b24057423 */ /* 0x000fc80000010005 */
[----:B------:R-:W-:-:S04]  /*4660*/  FFMA.FTZ R5, R36, R5, 0.28857114911079406738 ;  /* 0x3e93bf9924057423 */ /* 0x000fc80000010005 */
[----:B------:R-:W-:-:S04]  /*4670*/  FFMA.FTZ R5, R36, R5, -0.36067417263984680176 ;  /* 0xbeb8aa4924057423 */ /* 0x000fc80000010005 */
[----:B------:R-:W-:Y:S01]  /*4680*/  FFMA.FTZ R5, R36, R5, 0.48089820146560668945 ;  /* 0x3ef6384a24057423 */ /* 0x000fe20000010005 */
[----:B-12---:R-:W-:Y:S06]  /*4690*/  BRA.U !UP0, `(.L_x_18) ;  /* 0x0000000108107547 */ /* 0x006fec000b800000 */
[----:B------:R-:W-:-:S06]  /*46a0*/  USHF.L.U32 UR8, UR8, 0x1f, URZ ;  /* 0x0000001f08087899 */ /* 0x000fcc00080006ff */
[----:B------:R-:W-:-:S04]  /*46b0*/  MOV R4, UR8 ;  /* 0x0000000800047c02 */ /* 0x000fc80008000f00 */
[----:B------:R-:W0:Y:S02]  /*46c0*/  SYNCS.PHASECHK.TRANS64.TRYWAIT P3, [UR17], R4 ;  /* 0x00000004ff0075a7 */ /* 0x000e240008061111 */
[----:B0-----:R-:W-:Y:S05]  /*46d0*/  @!P3 BRA `(.L_x_19) ;  /* 0x0000001400a8b947 */ /* 0x001fea0003800000 */
.L_x_18:
[----:B------:R-:W-:Y:S01]  /*46e0*/  BAR.SYNC.DEFER_BLOCKING 0x0 ;  /* 0x0000000000007b1d */ /* 0x000fe20000010000 */
[C---:B------:R-:W-:Y:S01]  /*46f0*/  FFMA.FTZ R41, R36.reuse, R5, -0.72134751081466674805 ;  /* 0xbf38aa3b24297423 */ /* 0x040fe20000010005 */
[C---:B------:R-:W-:Y:S01]  /*4700*/  FSETP.GT.AND P3, PT, |R45|.reuse, 8.50705917302346158658e+37, PT ;  /* 0x7e8000002d00780b */ /* 0x040fe20003f64200 */
[----:B------:R-:W-:Y:S01]  /*4710*/  UIMAD UR4, UR11, UR4, URZ ;  /* 0x000000040b0472a4 */ /* 0x000fe2000f8e02ff */
[----:B------:R-:W-:Y:S01]  /*4720*/  I2FP.F32.S32 R3, R3 ;  /* 0x0000000300037245 */ /* 0x000fe20000201400 */
[----:B------:R-:W-:Y:S01]  /*4730*/  FMUL R41, R36, R41 ;  /* 0x0000002924297220 */ /* 0x000fe20000400000 */
[----:B------:R-:W-:Y:S02]  /*4740*/  FSETP.GEU.AND P5, PT, |R45|, 1.175494350822287508e-38, PT ;  /* 0x008000002d00780b */ /* 0x000fe40003fae200 */
[----:B------:R-:W-:Y:S01]  /*4750*/  FSETP.NEU.AND P4, PT, R40, RZ, PT ;  /* 0x000000ff2800720b */ /* 0x000fe20003f8d000 */
[----:B------:R-:W-:Y:S01]  /*4760*/  FMUL R41, R36, R41 ;  /* 0x0000002924297220 */ /* 0x000fe20000400000 */
[----:B------:R-:W-:Y:S01]  /*4770*/  FFMA.FTZ R2, R3, 1.1920928955078125e-07, R2 ;  /* 0x3400000003027823 */ /* 0x000fe20000010002 */
[----:B------:R-:W-:Y:S01]  /*4780*/  IMAD R3, R0, UR5, RZ ;  /* 0x0000000500037c24 */ /* 0x000fe2000f8e02ff */
[----:B------:R-:W-:Y:S01]  /*4790*/  USHF.L.U32 UR5, UR4, 0x1, URZ ;  /* 0x0000000104057899 */ /* 0x000fe200080006ff */
[----:B------:R-:W-:Y:S01]  /*47a0*/  FFMA.FTZ R41, R36, 1.4426950216293334961, R41 ;  /* 0x3fb8aa3b24297823 */ /* 0x000fe20000010029 */
[----:B------:R-:W-:Y:S01]  /*47b0*/  @P2 MOV R36, 0x7f800000 ;  /* 0x7f80000000242802 */ /* 0x000fe20000000f00 */
[----:B------:R-:W-:Y:S01]  /*47c0*/  @P3 FMUL R45, R45, 0.25 ;  /* 0x3e8000002d2d3820 */ /* 0x000fe20000400000 */
[----:B------:R-:W-:Y:S01]  /*47d0*/  SHF.L.U32 R43, R3, 0x1, RZ ;  /* 0x00000001032b7819 */ /* 0x000fe200000006ff */
[----:B------:R-:W-:-:S02]  /*47e0*/  FADD R41, R2, R41 ;  /* 0x0000002902297221 */ /* 0x000fc40000000000 */
[----:B------:R-:W-:Y:S01]  /*47f0*/  @!P5 FMUL R45, R45, 16777216 ;  /* 0x4b8000002d2dd820 */ /* 0x000fe20000400000 */
[----:B------:R-:W-:Y:S01]  /*4800*/  @P2 FFMA.FTZ R41, R40, R36, +INF ;  /* 0x7f80000028292423 */ /* 0x000fe20000010024 */
[----:B------:R-:W-:Y:S01]  /*4810*/  IADD3 R36, P2, P6, R43, UR5, R38 ;  /* 0x000000052b247c10 */ /* 0x000fe2000fe5e026 */
[----:B------:R-:W-:Y:S01]  /*4820*/  IMAD.HI R38, R3, 0x2, RZ ;  /* 0x0000000203267827 */ /* 0x000fe200078e02ff */
[----:B------:R-:W0:Y:S01]  /*4830*/  LDC R2, c[0x0][0x3e8] ;  /* 0x0000fa00ff027b82 */ /* 0x000e220000000800 */
[----:B------:R1:W2:Y:S01]  /*4840*/  MUFU.RCP R3, R45 ;  /* 0x0000002d00037308 */ /* 0x0002a20000001000 */
[----:B------:R-:W-:Y:S01]  /*4850*/  UIMAD.WIDE UR4, UR4, 0x2, URZ ;  /* 0x00000002040478a5 */ /* 0x000fe2000f8e02ff */
[----:B------:R-:W3:Y:S05]  /*4860*/  @!P1 SYNCS.CCTL.IV [UR14+0x3800] ;  /* 0x00380000ff0099b1 */ /* 0x000eea000800000e */
[----:B---3--:R-:W-:Y:S06]  /*4870*/  BAR.SYNC.DEFER_BLOCKING 0x0 ;  /* 0x0000000000007b1d */ /* 0x008fec0000010000 */
[----:B------:R-:W3:Y:S01]  /*4880*/  LDCU UR4, c[0x0][0x3ec] ;  /* 0x00007d80ff0477ac */ /* 0x000ee20008000800 */
[----:B------:R-:W4:Y:S01]  /*4890*/  LDTM.x32 R4, tmem[UR16] ;  /* 0x00000010000479ee */ /* 0x000f2200082c0000 */
[C---:B0-----:R-:W-:Y:S01]  /*48a0*/  IMAD R40, R2.reuse, 0x2c, RZ ;  /* 0x0000002c02287824 */ /* 0x041fe200078e02ff */
[CC--:B------:R-:W-:Y:S01]  /*48b0*/  LEA R43, R2.reuse, -R2.reuse, 0x3 ;  /* 0x80000002022b7211 */ /* 0x0c0fe200078e18ff */
[C---:B------:R-:W-:Y:S01]  /*48c0*/  IMAD R44, R2.reuse, 0x34, RZ ;  /* 0x00000034022c7824 */ /* 0x040fe200078e02ff */
[CC--:B------:R-:W-:Y:S01]  /*48d0*/  LEA R47, R2.reuse, R2.reuse, 0x3 ;  /* 0x00000002022f7211 */ /* 0x0c0fe200078e18ff */
[C---:B------:R-:W-:Y:S01]  /*48e0*/  IMAD R48, R2.reuse, 0x3c, RZ ;  /* 0x0000003c02307824 */ /* 0x040fe200078e02ff */
[CC--:B------:R-:W-:Y:S01]  /*48f0*/  LEA R59, R2.reuse, -R2.reuse, 0x4 ;  /* 0x80000002023b7211 */ /* 0x0c0fe200078e20ff */
[C---:B-1----:R-:W-:Y:S01]  /*4900*/  IMAD R45, R2.reuse, 0x1a, RZ ;  /* 0x0000001a022d7824 */ /* 0x042fe200078e02ff */
[C---:B------:R-:W-:Y:S01]  /*4910*/  LEA R53, R2.reuse, R2, 0x4 ;  /* 0x0000000202357211 */ /* 0x040fe200078e20ff */
[C---:B------:R-:W-:Y:S01]  /*4920*/  IMAD R51, R2.reuse, 0xb, RZ ;  /* 0x0000000b02337824 */ /* 0x040fe200078e02ff */
[C---:B------:R-:W-:Y:S01]  /*4930*/  SHF.L.U32 R71, R2.reuse, 0x1, RZ ;  /* 0x0000000102477819 */ /* 0x040fe200000006ff */
[C---:B------:R-:W-:Y:S01]  /*4940*/  IMAD R49, R2.reuse, 0x1e, RZ ;  /* 0x0000001e02317824 */ /* 0x040fe200078e02ff */
[C---:B------:R-:W-:Y:S01]  /*4950*/  SHF.L.U32 R73, R2.reuse, 0x2, RZ ;  /* 0x0000000202497819 */ /* 0x040fe200000006ff */
[C---:B------:R-:W-:Y:S01]  /*4960*/  IMAD R56, R2.reuse, 0x26, RZ ;  /* 0x0000002602387824 */ /* 0x040fe200078e02ff */
[C---:B------:R-:W-:Y:S01]  /*4970*/  SHF.L.U32 R75, R2.reuse, 0x3, RZ ;  /* 0x00000003024b7819 */ /* 0x040fe200000006ff */
[C---:B------:R-:W-:Y:S01]  /*4980*/  IMAD R52, R2.reuse, 0x22, RZ ;  /* 0x0000002202347824 */ /* 0x040fe200078e02ff */
[C---:B------:R-:W-:Y:S01]  /*4990*/  SHF.L.U32 R77, R2.reuse, 0x4, RZ ;  /* 0x00000004024d7819 */ /* 0x040fe200000006ff */
[----:B------:R-:W-:-:S02]  /*49a0*/  IMAD R62, R2, 0x2e, RZ ;  /* 0x0000002e023e7824 */ /* 0x000fc400078e02ff */
[----:B----4-:R-:W-:Y:S01]  /*49b0*/  @P3 FMUL R4, R4, 0.25 ;  /* 0x3e80000004043820 */ /* 0x010fe20000400000 */
[----:B------:R-:W-:Y:S01]  /*49c0*/  @P3 FMUL R5, R5, 0.25 ;  /* 0x3e80000005053820 */ /* 0x000fe20000400000 */
[----:B------:R-:W-:Y:S01]  /*49d0*/  @P3 FMUL R6, R6, 0.25 ;  /* 0x3e80000006063820 */ /* 0x000fe20000400000 */
[----:B------:R-:W-:Y:S01]  /*49e0*/  @P3 FMUL R8, R8, 0.25 ;  /* 0x3e80000008083820 */ /* 0x000fe20000400000 */
[----:B------:R-:W-:Y:S01]  /*49f0*/  @P3 FMUL R10, R10, 0.25 ;  /* 0x3e8000000a0a3820 */ /* 0x000fe20000400000 */
[----:B------:R-:W-:Y:S01]  /*4a00*/  @P3 FMUL R12, R12, 0.25 ;  /* 0x3e8000000c0c3820 */ /* 0x000fe20000400000 */
[----:B------:R-:W-:Y:S01]  /*4a10*/  @!P5 FMUL R4, R4, 16777216 ;  /* 0x4b8000000404d820 */ /* 0x000fe20000400000 */
[----:B------:R-:W-:Y:S01]  /*4a20*/  @P3 FMUL R7, R7, 0.25 ;  /* 0x3e80000007073820 */ /* 0x000fe20000400000 */
        /* <DEDUP_REMOVED lines=25> */
[----:B------:R-:W-:Y:S01]  /*4bc0*/  @!P5 FMUL R5, R5, 16777216 ;  /* 0x4b8000000505d820 */ /* 0x000fe20000400000 */
[----:B------:R-:W-:Y:S01]  /*4bd0*/  @!P5 FMUL R6, R6, 16777216 ;  /* 0x4b8000000606d820 */ /* 0x000fe20000400000 */
[----:B------:R-:W-:Y:S01]  /*4be0*/  @!P5 FMUL R8, R8, 16777216 ;  /* 0x4b8000000808d820 */ /* 0x000fe20000400000 */
[----:B------:R-:W-:Y:S01]  /*4bf0*/  @!P5 FMUL R10, R10, 16777216 ;  /* 0x4b8000000a0ad820 */ /* 0x000fe20000400000 */
[----:B------:R-:W-:Y:S01]  /*4c00*/  @!P5 FMUL R12, R12, 16777216 ;  /* 0x4b8000000c0cd820 */ /* 0x000fe20000400000 */
[----:B--2---:R-:W-:Y:S01]  /*4c10*/  FMUL R86, R3, R4 ;  /* 0x0000000403567220 */ /* 0x004fe20000400000 */
[----:B------:R-:W-:Y:S01]  /*4c20*/  @!P5 FMUL R7, R7, 16777216 ;  /* 0x4b8000000707d820 */ /* 0x000fe20000400000 */
        /* <DEDUP_REMOVED lines=25> */
[----:B------:R-:W-:Y:S01]  /*4dc0*/  FSEL R4, R41, -INF , P4 ;  /* 0xff80000029047808 */ /* 0x000fe20002000000 */
        /* <DEDUP_REMOVED lines=30> */
[----:B------:R-:W-:Y:S01]  /*4fb0*/  FMUL R35, R3, R35 ;  /* 0x0000002303237220 */ /* 0x000fe20000400000 */
[----:B------:R-:W-:Y:S01]  /*4fc0*/  FFMA R3, R4, 0.69314718246459960938, R37 ;  /* 0x3f31721804037823 */ /* 0x000fe20000000025 */
[C---:B------:R-:W-:Y:S01]  /*4fd0*/  IMAD R4, R2.reuse, 0x30, RZ ;  /* 0x0000003002047824 */ /* 0x040fe200078e02ff */
[----:B------:R-:W-:Y:S01]  /*4fe0*/  F2FP.F16.F32.PACK_AB R86, R5, R86 ;  /* 0x000000560556723e */ /* 0x000fe200000000ff */
[----:B------:R-:W-:Y:S01]  /*4ff0*/  IMAD R11, R2, 0xc, RZ ;  /* 0x0000000c020b7824 */ /* 0x000fe200078e02ff */
[----:B------:R-:W-:Y:S01]  /*5000*/  IADD3.X R37, PT, PT, R38, UR5, R39, P2, P6 ;  /* 0x0000000526257c10 */ /* 0x000fe200097ec427 */
[C---:B------:R-:W-:Y:S01]  /*5010*/  IMAD R5, R2.reuse, 0x18, RZ ;  /* 0x0000001802057824 */ /* 0x040fe200078e02ff */
[----:B------:R-:W-:Y:S01]  /*5020*/  F2FP.F16.F32.PACK_AB R82, R13, R82 ;  /* 0x000000520d52723e */ /* 0x000fe200000000ff */
[----:B------:R-:W-:Y:S01]  /*5030*/  IMAD R13, R2, 0x6, RZ ;  /* 0x00000006020d7824 */ /* 0x000fe200078e02ff */
[----:B------:R-:W-:Y:S01]  /*5040*/  F2FP.F16.F32.PACK_AB R85, R6, R85 ;  /* 0x000000550655723e */ /* 0x000fe200000000ff */
[----:B------:R-:W-:Y:S01]  /*5050*/  IMAD R6, R2, 0x28, RZ ;  /* 0x0000002802067824 */ /* 0x000fe200078e02ff */
[-C--:B------:R-:W-:Y:S01]  /*5060*/  IADD3 R4, P6, PT, R4, R36.reuse, RZ ;  /* 0x0000002404047210 */ /* 0x080fe20007fde0ff */
[----:B------:R-:W-:Y:S01]  /*5070*/  IMAD R38, R2, 0x14, RZ ;  /* 0x0000001402267824 */ /* 0x000fe200078e02ff */
[----:B------:R-:W-:Y:S01]  /*5080*/  F2FP.F16.F32.PACK_AB R79, R12, R79 ;  /* 0x0000004f0c4f723e */ /* 0x000fe200000000ff */
[----:B------:R-:W-:Y:S01]  /*5090*/  IMAD R15, R2, 0x24, RZ ;  /* 0x00000024020f7824 */ /* 0x000fe200078e02ff */
[----:B------:R-:W-:Y:S01]  /*50a0*/  F2FP.F16.F32.PACK_AB R81, R10, R81 ;  /* 0x000000510a51723e */ /* 0x000fe200000000ff */
[C---:B------:R-:W-:Y:S01]  /*50b0*/  IMAD R19, R2.reuse, 0xa, RZ ;  /* 0x0000000a02137824 */ /* 0x040fe200078e02ff */
[-C--:B------:R-:W-:Y:S01]  /*50c0*/  IADD3 R12, P5, PT, R11, R36.reuse, RZ ;  /* 0x000000240b0c7210 */ /* 0x080fe20007fbe0ff */
[C---:B------:R-:W-:Y:S01]  /*50d0*/  IMAD R41, R2.reuse, 0xe, RZ ;  /* 0x0000000e02297824 */ /* 0x040fe200078e02ff */
[C---:B------:R-:W-:Y:S01]  /*50e0*/  IADD3 R10, P2, PT, R5.reuse, R36, RZ ;  /* 0x00000024050a7210 */ /* 0x040fe20007f5e0ff */
[C---:B------:R-:W-:Y:S01]  /*50f0*/  IMAD R39, R2.reuse, 0x16, RZ ;  /* 0x0000001602277824 */ /* 0x040fe200078e02ff */
[-C--:B------:R-:W-:Y:S01]  /*5100*/  LEA.HI.X.SX32 R5, R5, R37.reuse, 0x1, P6 ;  /* 0x0000002505057211 */ /* 0x080fe200030f0eff */
[C---:B------:R-:W-:Y:S01]  /*5110*/  IMAD R57, R2.reuse, 0x13, RZ ;  /* 0x0000001302397824 */ /* 0x040fe200078e02ff */
[C---:B------:R-:W-:Y:S01]  /*5120*/  LEA R7, R2.reuse, R2, 0x1 ;  /* 0x0000000202077211 */ /* 0x040fe200078e08ff */
[C---:B------:R-:W-:Y:S01]  /*5130*/  IMAD R55, R2.reuse, 0xd, RZ ;  /* 0x0000000d02377824 */ /* 0x040fe200078e02ff */
[----:B------:R-:W-:Y:S01]  /*5140*/  IADD3 R14, P6, PT, R13, R36, RZ ;  /* 0x000000240d0e7210 */ /* 0x000fe20007fde0ff */
[C---:B------:R-:W-:Y:S01]  /*5150*/  IMAD R63, R2.reuse, 0x17, RZ ;  /* 0x00000017023f7824 */ /* 0x040fe200078e02ff */
[----:B------:R-:W-:Y:S01]  /*5160*/  F2FP.F16.F32.PACK_AB R84, R9, R84 ;  /* 0x000000540954723e */ /* 0x000fe200000000ff */
[----:B------:R-:W-:Y:S01]  /*5170*/  IMAD R9, R2, 0x1c, RZ ;  /* 0x0000001c02097824 */ /* 0x000fe200078e02ff */
[-C--:B------:R-:W-:Y:S01]  /*5180*/  IADD3 R6, P3, PT, R6, R36.reuse, RZ ;  /* 0x0000002406067210 */ /* 0x080fe20007f7e0ff */
[C---:B------:R-:W-:Y:S01]  /*5190*/  IMAD R89, R2.reuse, 0x3a, RZ ;  /* 0x0000003a02597824 */ /* 0x040fe200078e02ff */
[----:B------:R-:W-:Y:S01]  /*51a0*/  LEA.HI.X.SX32 R13, R13, R37, 0x1, P5 ;  /* 0x000000250d0d7211 */ /* 0x000fe200028f0eff */
[----:B------:R-:W-:Y:S01]  /*51b0*/  IMAD R60, R2, 0x2a, RZ ;  /* 0x0000002a023c7824 */ /* 0x000fe200078e02ff */
[----:B------:R-:W-:Y:S01]  /*51c0*/  F2FP.F16.F32.PACK_AB R83, R8, R83 ;  /* 0x000000530853723e */ /* 0x000fe200000000ff */
[C---:B------:R-:W-:Y:S01]  /*51d0*/  IMAD R8, R2.reuse, 0x38, RZ ;  /* 0x0000003802087824 */ /* 0x040fe200078e02ff */
[-C--:B------:R-:W-:Y:S01]  /*51e0*/  LEA.HI.X.SX32 R11, R11, R37.reuse, 0x1, P2 ;  /* 0x000000250b0b7211 */ /* 0x080fe200010f0eff */
[----:B------:R-:W-:Y:S01]  /*51f0*/  IMAD R93, R2, 0x32, RZ ;  /* 0x00000032025d7824 */ /* 0x000fe200078e02ff */
[-C--:B------:R-:W-:Y:S01]  /*5200*/  IADD3 R18, P5, PT, R38, R36.reuse, RZ ;  /* 0x0000002426127210 */ /* 0x080fe20007fbe0ff */
[C---:B------:R-:W-:Y:S01]  /*5210*/  IMAD R91, R2.reuse, 0x36, RZ ;  /* 0x00000036025b7824 */ /* 0x040fe200078e02ff */
[----:B------:R-:W-:Y:S01]  /*5220*/  IADD3 R16, P2, PT, R15, R36, RZ ;  /* 0x000000240f107210 */ /* 0x000fe20007f5e0ff */
[C---:B------:R-:W-:Y:S01]  /*5230*/  IMAD R61, R2.reuse, 0x15, RZ ;  /* 0x00000015023d7824 */ /* 0x040fe200078e02ff */
[----:B------:R-:W-:Y:S01]  /*5240*/  F2FP.F16.F32.PACK_AB R78, R21, R78 ;  /* 0x0000004e154e723e */ /* 0x000fe200000000ff */
[C---:B------:R-:W-:Y:S01]  /*5250*/  IMAD R65, R2.reuse, 0x19, RZ ;  /* 0x0000001902417824 */ /* 0x040fe200078e02ff */
[-C--:B------:R-:W-:Y:S01]  /*5260*/  LEA.HI.X.SX32 R15, R7, R37.reuse, 0x1, P6 ;  /* 0x00000025070f7211 */ /* 0x080fe200030f0eff */
[C---:B------:R-:W-:Y:S01]  /*5270*/  IMAD R67, R2.reuse, 0x1b, RZ ;  /* 0x0000001b02437824 */ /* 0x040fe200078e02ff */
[C---:B------:R-:W-:Y:S01]  /*5280*/  LEA R21, R2.reuse, R2, 0x2 ;  /* 0x0000000202157211 */ /* 0x040fe200078e10ff */
[----:B------:R-:W-:Y:S01]  /*5290*/  IMAD R69, R2, 0x1d, RZ ;  /* 0x0000001d02457824 */ /* 0x000fe200078e02ff */
[----:B------:R-:W-:Y:S01]  /*52a0*/  IADD3 R20, P6, PT, R19, R36, RZ ;  /* 0x0000002413147210 */ /* 0x000fe20007fde0ff */
[----:B------:R-:W0:Y:S01]  /*52b0*/  @!P1 SYNCS.CCTL.IV [UR14+0x3808] ;  /* 0x00380800ff0099b1 */ /* 0x000e22000800000e */
[-C--:B------:R-:W-:Y:S01]  /*52c0*/  LEA.HI.X.SX32 R7, R38, R37.reuse, 0x1, P3 ;  /* 0x0000002526077211 */ /* 0x080fe200018f0eff */
[----:B------:R-:W-:Y:S01]  /*52d0*/  NOP ;  /* 0x0000000000007918 */ /* 0x000fe20000000000 */
[----:B------:R-:W-:Y:S01]  /*52e0*/  F2FP.F16.F32.PACK_AB R80, R17, R80 ;  /* 0x000000501150723e */ /* 0x000fe200000000ff */
[----:B------:R-:W-:Y:S01]  /*52f0*/  IMAD R17, R2, 0x12, RZ ;  /* 0x0000001202117824 */ /* 0x000fe200078e02ff */
[-C--:B------:R-:W-:Y:S01]  /*5300*/  IADD3 R38, P3, PT, R40, R36.reuse, RZ ;  /* 0x0000002428267210 */ /* 0x080fe20007f7e0ff */
[----:B------:R1:W-:Y:S01]  /*5310*/  STG.E.U16 desc[UR30][R36.64], R86 ;  /* 0x0000005624007986 */ /* 0x0003e2000c10151e */
[----:B------:R-:W-:Y:S01]  /*5320*/  LEA.HI.X.SX32 R19, R19, R37, 0x1, P5 ;  /* 0x0000002513137211 */ /* 0x000fe200028f0eff */
[----:B---3--:R-:W-:Y:S01]  /*5330*/  UIMAD UR4, UR11, UR4, URZ ;  /* 0x000000040b0472a4 */ /* 0x008fe2000f8e02ff */
[----:B------:R-:W-:-:S02]  /*5340*/  IADD3 R40, P5, PT, R9, R36, RZ ;  /* 0x0000002409287210 */ /* 0x000fc40007fbe0ff */
[-C--:B------:R-:W-:Y:S01]  /*5350*/  IADD3 R8, P4, PT, R8, R36.reuse, RZ ;  /* 0x0000002408087210 */ /* 0x080fe20007f9e0ff */
[----:B------:R-:W-:Y:S01]  /*5360*/  USHF.L.U32 UR6, UR4, 0x2, URZ ;  /* 0x0000000204067899 */ /* 0x000fe200080006ff */
[-C--:B------:R-:W-:Y:S01]  /*5370*/  LEA.HI.X.SX32 R21, R21, R37.reuse, 0x1, P6 ;  /* 0x0000002515157211 */ /* 0x080fe200030f0eff */
[----:B------:R-:W-:Y:S01]  /*5380*/  UIMAD.WIDE UR4, UR4, 0x4, URZ ;  /* 0x00000004040478a5 */ /* 0x000fe2000f8e02ff */
[CC--:B------:R-:W-:Y:S02]  /*5390*/  IADD3 R42, P6, PT, R41.reuse, R36.reuse, RZ ;  /* 0x00000024292a7210 */ /* 0x0c0fe40007fde0ff */
[-C--:B------:R-:W-:Y:S02]  /*53a0*/  LEA.HI.X.SX32 R41, R41, R37.reuse, 0x1, P5 ;  /* 0x0000002529297211 */ /* 0x080fe400028f0eff */
[----:B------:R-:W-:Y:S02]  /*53b0*/  LEA.HI.X.SX32 R9, R9, R37, 0x1, P4 ;  /* 0x0000002509097211 */ /* 0x000fe400020f0eff */
[----:B------:R-:W-:-:S02]  /*53c0*/  IADD3 R46, P5, PT, R17, R36, RZ ;  /* 0x00000024112e7210 */ /* 0x000fc40007fbe0ff */
[-C--:B------:R-:W-:Y:S02]  /*53d0*/  IADD3 R44, P4, PT, R44, R36.reuse, RZ ;  /* 0x000000242c2c7210 */ /* 0x080fe40007f9e0ff */
[-C--:B------:R-:W-:Y:S02]  /*53e0*/  LEA.HI.X.SX32 R17, R17, R37.reuse, 0x1, P2 ;  /* 0x0000002511117211 */ /* 0x080fe400010f0eff */
[-C--:B------:R-:W-:Y:S02]  /*53f0*/  LEA.HI.X.SX32 R43, R43, R37.reuse, 0x1, P6 ;  /* 0x000000252b2b7211 */ /* 0x080fe400030f0eff */
[CC--:B------:R-:W-:Y:S02]  /*5400*/  IADD3 R50, P2, PT, R39.reuse, R36.reuse, RZ ;  /* 0x0000002427327210 */ /* 0x0c0fe40007f5e0ff */
[----:B------:R-:W-:Y:S02]  /*5410*/  IADD3 R48, P6, PT, R48, R36, RZ ;  /* 0x0000002430307210 */ /* 0x000fe40007fde0ff */
[----:B------:R-:W-:-:S02]  /*5420*/  LEA.HI.X.SX32 R39, R39, R37, 0x1, P3 ;  /* 0x0000002527277211 */ /* 0x000fc400018f0eff */
[CC--:B------:R-:W-:Y:S02]  /*5430*/  IADD3 R54, P3, PT, R45.reuse, R36.reuse, RZ ;  /* 0x000000242d367210 */ /* 0x0c0fe40007f7e0ff */
[-C--:B------:R-:W-:Y:S02]  /*5440*/  LEA.HI.X.SX32 R45, R45, R37.reuse, 0x1, P4 ;  /* 0x000000252d2d7211 */ /* 0x080fe400020f0eff */
[-C--:B------:R-:W-:Y:S02]  /*5450*/  LEA.HI.X.SX32 R51, R51, R37.reuse, 0x1, P2 ;  /* 0x0000002533337211 */ /* 0x080fe400010f0eff */
[-C--:B------:R-:W-:Y:S02]  /*5460*/  IADD3 R58, P4, PT, R49, R36.reuse, RZ ;  /* 0x00000024313a7210 */ /* 0x080fe40007f9e0ff */
[----:B------:R-:W-:Y:S02]  /*5470*/  LEA.HI.X.SX32 R47, R47, R37, 0x1, P5 ;  /* 0x000000252f2f7211 */ /* 0x000fe400028f0eff */
[----:B------:R-:W-:-:S02]  /*5480*/  IADD3 R56, P2, PT, R56, R36, RZ ;  /* 0x0000002438387210 */ /* 0x000fc40007f5e0ff */
[-C--:B------:R-:W-:Y:S02]  /*5490*/  LEA.HI.X.SX32 R49, R49, R37.reuse, 0x1, P6 ;  /* 0x0000002531317211 */ /* 0x080fe400030f0eff */
[-C--:B------:R-:W-:Y:S02]  /*54a0*/  IADD3 R52, P5, PT, R52, R36.reuse, RZ ;  /* 0x0000002434347210 */ /* 0x080fe40007fbe0ff */
[----:B------:R-:W-:Y:S02]  /*54b0*/  IADD3 R62, P6, PT, R62, R36, RZ ;  /* 0x000000243e3e7210 */ /* 0x000fe40007fde0ff */
[-C--:B------:R-:W-:Y:S02]  /*54c0*/  LEA.HI.X.SX32 R57, R57, R37.reuse, 0x1, P2 ;  /* 0x0000002539397211 */ /* 0x080fe400010f0eff */
[-C--:B------:R-:W-:Y:S02]  /*54d0*/  LEA.HI.X.SX32 R55, R55, R37.reuse, 0x1, P3 ;  /* 0x0000002537377211 */ /* 0x080fe400018f0eff */
[----:B------:R-:W-:-:S02]  /*54e0*/  LEA.HI.X.SX32 R59, R59, R37, 0x1, P4 ;  /* 0x000000253b3b7211 */ /* 0x000fc400020f0eff */
[-C--:B------:R-:W-:Y:S02]  /*54f0*/  LEA.HI.X.SX32 R53, R53, R37.reuse, 0x1, P5 ;  /* 0x0000002535357211 */ /* 0x080fe400028f0eff */
[-C--:B------:R-:W-:Y:S01]  /*5500*/  IADD3 R68, P2, PT, R89, R36.reuse, RZ ;  /* 0x0000002459447210 */ /* 0x080fe20007f5e0ff */
[----:B------:R-:W-:Y:S01]  /*5510*/  IMAD R89, R2, 0x3e, RZ ;  /* 0x0000003e02597824 */ /* 0x000fe200078e02ff */
[----:B------:R-:W-:Y:S02]  /*5520*/  LEA.HI.X.SX32 R63, R63, R37, 0x1, P6 ;  /* 0x000000253f3f7211 */ /* 0x000fe400030f0eff */
[-C--:B------:R-:W-:Y:S02]  /*5530*/  IADD3 R60, P3, PT, R60, R36.reuse, RZ ;  /* 0x000000243c3c7210 */ /* 0x080fe40007f7e0ff */
[-C--:B------:R-:W-:Y:S02]  /*5540*/  IADD3 R64, P4, PT, R93, R36.reuse, RZ ;  /* 0x000000245d407210 */ /* 0x080fe40007f9e0ff */
[----:B------:R-:W-:-:S02]  /*5550*/  IADD3 R66, P5, PT, R91, R36, RZ ;  /* 0x000000245b427210 */ /* 0x000fc40007fbe0ff */
[----:B------:R-:W-:Y:S02]  /*5560*/  IADD3 R90, P6, PT, R71, R36, RZ ;  /* 0x00000024475a7210 */ /* 0x000fe40007fde0ff */
[-C--:B------:R-:W-:Y:S02]  /*5570*/  LEA.HI.X.SX32 R61, R61, R37.reuse, 0x1, P3 ;  /* 0x000000253d3d7211 */ /* 0x080fe400018f0eff */
[-C--:B------:R-:W-:Y:S02]  /*5580*/  LEA.HI.X.SX32 R65, R65, R37.reuse, 0x1, P4 ;  /* 0x0000002541417211 */ /* 0x080fe400020f0eff */
[-C--:B------:R-:W-:Y:S02]  /*5590*/  LEA.HI.X.SX32 R67, R67, R37.reuse, 0x1, P5 ;  /* 0x0000002543437211 */ /* 0x080fe400028f0eff */
[-C--:B------:R-:W-:Y:S02]  /*55a0*/  LEA.HI.X.SX32 R69, R69, R37.reuse, 0x1, P2 ;  /* 0x0000002545457211 */ /* 0x080fe400010f0eff */
[----:B------:R-:W-:-:S02]  /*55b0*/  LEA.HI.X.SX32 R91, R2, R37, 0x1, P6 ;  /* 0x00000025025b7211 */ /* 0x000fc400030f0eff */
[C---:B------:R-:W-:Y:S02]  /*55c0*/  LEA R87, R2.reuse, -R2, 0x5 ;  /* 0x8000000202577211 */ /* 0x040fe400078e28ff */
[CC--:B------:R-:W-:Y:S02]  /*55d0*/  LEA R70, P5, R2.reuse, R36.reuse, 0x2 ;  /* 0x0000002402467211 */ /* 0x0c0fe400078a10ff */
[CC--:B------:R-:W-:Y:S02]  /*55e0*/  LEA R72, P4, R2.reuse, R36.reuse, 0x3 ;  /* 0x0000002402487211 */ /* 0x0c0fe400078818ff */
[CC--:B------:R-:W-:Y:S02]  /*55f0*/  LEA R74, P3, R2.reuse, R36.reuse, 0x4 ;  /* 0x00000024024a7211 */ /* 0x0c0fe400078620ff */
[-C--:B------:R-:W-:Y:S02]  /*5600*/  LEA R76, P2, R2, R36.reuse, 0x5 ;  /* 0x00000024024c7211 */ /* 0x080fe400078428ff */
[----:B------:R-:W-:-:S02]  /*5610*/  IADD3 R88, P6, PT, R89, R36, RZ ;  /* 0x0000002459587210 */ /* 0x000fc40007fde0ff */
[----:B------:R-:W-:Y:S02]  /*5620*/  PRMT R2, R86, 0x7632, R2 ;  /* 0x0000763256027816 */ /* 0x000fe40000000002 */
[-C--:B------:R-:W-:Y:S02]  /*5630*/  LEA.HI.X.SX32 R71, R71, R37.reuse, 0x1, P5 ;  /* 0x0000002547477211 */ /* 0x080fe400028f0eff */
[-C--:B------:R-:W-:Y:S01]  /*5640*/  LEA.HI.X.SX32 R73, R73, R37.reuse, 0x1, P4 ;  /* 0x0000002549497211 */ /* 0x080fe200020f0eff */
[----:B------:R2:W-:Y:S01]  /*5650*/  STG.E.U16 desc[UR30][R90.64], R2 ;  /* 0x000000025a007986 */ /* 0x0005e2000c10151e */
[-C--:B------:R-:W-:Y:S02]  /*5660*/  LEA.HI.X.SX32 R75, R75, R37.reuse, 0x1, P3 ;  /* 0x000000254b4b7211 */ /* 0x080fe400018f0eff */
[-C--:B------:R-:W-:Y:S01]  /*5670*/  LEA.HI.X.SX32 R77, R77, R37.reuse, 0x1, P2 ;  /* 0x000000254d4d7211 */ /* 0x080fe200010f0eff */
[----:B------:R-:W-:Y:S01]  /*5680*/  STG.E.U16 desc[UR30][R70.64], R85 ;  /* 0x0000005546007986 */ /* 0x000fe2000c10151e */
[----:B------:R-:W-:-:S02]  /*5690*/  LEA.HI.X.SX32 R89, R87, R37, 0x1, P6 ;  /* 0x0000002557597211 */ /* 0x000fc400030f0eff */
[----:B-1----:R-:W-:Y:S02]  /*56a0*/  PRMT R37, R85, 0x7632, R37 ;  /* 0x0000763255257816 */ /* 0x002fe40000000025 */
[----:B------:R-:W-:Y:S02]  /*56b0*/  F2FP.F16.F32.PACK_AB R22, R23, R22 ;  /* 0x000000161716723e */ /* 0x000fe400000000ff */
[----:B------:R-:W-:Y:S01]  /*56c0*/  F2FP.F16.F32.PACK_AB R24, R25, R24 ;  /* 0x000000181918723e */ /* 0x000fe200000000ff */
[----:B------:R1:W-:Y:S01]  /*56d0*/  STG.E.U16 desc[UR30][R14.64], R37 ;  /* 0x000000250e007986 */ /* 0x0003e2000c10151e */
[----:B--2---:R-:W-:Y:S02]  /*56e0*/  PRMT R2, R82, 0x7632, R2 ;  /* 0x0000763252027816 */ /* 0x004fe40000000002 */
[----:B------:R-:W-:Y:S01]  /*56f0*/  F2FP.F16.F32.PACK_AB R26, R27, R26 ;  /* 0x0000001a1b1a723e */ /* 0x000fe200000000ff */
[----:B------:R-:W-:Y:S01]  /*5700*/  STG.E.U16 desc[UR30][R72.64], R84 ;  /* 0x0000005448007986 */ /* 0x000fe2000c10151e */
[----:B------:R-:W-:-:S02]  /*5710*/  F2FP.F16.F32.PACK_AB R28, R29, R28 ;  /* 0x0000001c1d1c723e */ /* 0x000fc400000000ff */
[----:B------:R-:W-:Y:S02]  /*5720*/  F2FP.F16.F32.PACK_AB R30, R31, R30 ;  /* 0x0000001e1f1e723e */ /* 0x000fe400000000ff */
[----:B------:R-:W-:Y:S02]  /*5730*/  F2FP.F16.F32.PACK_AB R32, R33, R32 ;  /* 0x000000202120723e */ /* 0x000fe400000000ff */
[----:B------:R-:W-:Y:S02]  /*5740*/  F2FP.F16.F32.PACK_AB R34, R35, R34 ;  /* 0x000000222322723e */ /* 0x000fe400000000ff */
[----:B-1----:R-:W-:-:S05]  /*5750*/  PRMT R15, R84, 0x7632, R15 ;  /* 0x00007632540f7816 */ /* 0x002fca000000000f */
[----:B------:R1:W-:Y:S04]  /*5760*/  STG.E.U16 desc[UR30][R20.64], R15 ;  /* 0x0000000f14007986 */ /* 0x0003e8000c10151e */
[----:B------:R2:W-:Y:S01]  /*5770*/  STG.E.U16 desc[UR30][R12.64], R83 ;  /* 0x000000530c007986 */ /* 0x0005e2000c10151e */
[----:B-1----:R-:W-:Y:S02]  /*5780*/  PRMT R21, R83, 0x7632, R21 ;  /* 0x0000763253157816 */ /* 0x002fe40000000015 */
[----:B--2---:R-:W-:-:S03]  /*5790*/  PRMT R13, R81, 0x7632, R13 ;  /* 0x00007632510d7816 */ /* 0x004fc6000000000d */
[----:B------:R-:W-:Y:S01]  /*57a0*/  STG.E.U16 desc[UR30][R42.64], R21 ;  /* 0x000000152a007986 */ /* 0x000fe2000c10151e */
[----:B------:R-:W-:-:S03]  /*57b0*/  PRMT R12, R80, 0x7632, R12 ;  /* 0x00007632500c7816 */ /* 0x000fc6000000000c */
[----:B------:R-:W-:Y:S04]  /*57c0*/  STG.E.U16 desc[UR30][R74.64], R82 ;  /* 0x000000524a007986 */ /* 0x000fe8000c10151e */
[----:B------:R1:W-:Y:S04]  /*57d0*/  STG.E.U16 desc[UR30][R46.64], R2 ;  /* 0x000000022e007986 */ /* 0x0003e8000c10151e */
[----:B------:R-:W-:Y:S04]  /*57e0*/  STG.E.U16 desc[UR30][R18.64], R81 ;  /* 0x0000005112007986 */ /* 0x000fe8000c10151e */
[----:B------:R2:W-:Y:S04]  /*57f0*/  STG.E.U16 desc[UR30][R50.64], R13 ;  /* 0x0000000d32007986 */ /* 0x0005e8000c10151e */
[----:B------:R3:W-:Y:S01]  /*5800*/  STG.E.U16 desc[UR30][R10.64], R80 ;  /* 0x000000500a007986 */ /* 0x0007e2000c10151e */
[----:B-1----:R-:W-:-:S03]  /*5810*/  PRMT R2, R78, 0x7632, R2 ;  /* 0x000076324e027816 */ /* 0x002fc60000000002 */
[----:B------:R1:W-:Y:S04]  /*5820*/  STG.E.U16 desc[UR30][R54.64], R12 ;  /* 0x0000000c36007986 */ /* 0x0003e8000c10151e */
[----:B------:R-:W-:Y:S01]  /*5830*/  STG.E.U16 desc[UR30][R40.64], R79 ;  /* 0x0000004f28007986 */ /* 0x000fe2000c10151e */
[----:B--2---:R-:W-:Y:S02]  /*5840*/  PRMT R13, R24, 0x7632, R13 ;  /* 0x00007632180d7816 */ /* 0x004fe4000000000d */
[----:B---3--:R-:W-:Y:S02]  /*5850*/  PRMT R11, R79, 0x7632, R11 ;  /* 0x000076324f0b7816 */ /* 0x008fe4000000000b */
[----:B-1----:R-:W-:-:S03]  /*5860*/  PRMT R12, R22, 0x7632, R12 ;  /* 0x00007632160c7816 */ /* 0x002fc6000000000c */
[----:B------:R1:W-:Y:S04]  /*5870*/  STG.E.U16 desc[UR30][R58.64], R11 ;  /* 0x0000000b3a007986 */ /* 0x0003e8000c10151e */
[----:B------:R-:W-:Y:S04]  /*5880*/  STG.E.U16 desc[UR30][R76.64], R78 ;  /* 0x0000004e4c007986 */ /* 0x000fe8000c10151e */
[----:B------:R2:W-:Y:S01]  /*5890*/  STG.E.U16 desc[UR30][R52.64], R2 ;  /* 0x0000000234007986 */ /* 0x0005e2000c10151e */
[----:B-1----:R-:W1:Y:S03]  /*58a0*/  LDC.64 R10, c[0x0][0x3a0] ;  /* 0x0000e800ff0a7b82 */ /* 0x002e660000000a00 */
[----:B------:R-:W-:Y:S04]  /*58b0*/  STG.E.U16 desc[UR30][R16.64], R22 ;  /* 0x0000001610007986 */ /* 0x000fe8000c10151e */
[----:B------:R-:W-:Y:S01]  /*58c0*/  STG.E.U16 desc[UR30][R56.64], R12 ;  /* 0x0000000c38007986 */ /* 0x000fe2000c10151e */
[----:B--2---:R-:W-:-:S03]  /*58d0*/  PRMT R2, R26, 0x7632, R2 ;  /* 0x000076321a027816 */ /* 0x004fc60000000002 */
[----:B------:R2:W-:Y:S04]  /*58e0*/  STG.E.U16 desc[UR30][R6.64], R24 ;  /* 0x0000001806007986 */ /* 0x0005e8000c10151e */
[----:B------:R-:W-:Y:S04]  /*58f0*/  STG.E.U16 desc[UR30][R60.64], R13 ;  /* 0x0000000d3c007986 */ /* 0x000fe8000c10151e */
[----:B------:R-:W-:Y:S04]  /*5900*/  STG.E.U16 desc[UR30][R38.64], R26 ;  /* 0x0000001a26007986 */ /* 0x000fe8000c10151e */
[----:B------:R3:W-:Y:S01]  /*5910*/  STG.E.U16 desc[UR30][R62.64], R2 ;  /* 0x000000023e007986 */ /* 0x0007e2000c10151e */
[----:B--2---:R-:W-:-:S02]  /*5920*/  PRMT R6, R28, 0x7632, R6 ;  /* 0x000076321c067816 */ /* 0x004fc40000000006 */
[C---:B------:R-:W-:Y:S01]  /*5930*/  SHF.L.U32 R7, R0.reuse, 0x2, RZ ;  /* 0x0000000200077819 */ /* 0x040fe200000006ff */
[----:B------:R2:W-:Y:S01]  /*5940*/  STG.E.U16 desc[UR30][R4.64], R28 ;  /* 0x0000001c04007986 */ /* 0x0005e2000c10151e */
[----:B------:R-:W-:-:S03]  /*5950*/  IMAD.HI R0, R0, 0x4, RZ ;  /* 0x0000000400007827 */ /* 0x000fc600078e02ff */
[----:B------:R-:W-:Y:S01]  /*5960*/  STG.E.U16 desc[UR30][R64.64], R6 ;  /* 0x0000000640007986 */ /* 0x000fe2000c10151e */
[----:B---3--:R-:W-:-:S03]  /*5970*/  PRMT R2, R32, 0x7632, R2 ;  /* 0x0000763220027816 */ /* 0x008fc60000000002 */
[----:B------:R3:W-:Y:S01]  /*5980*/  STG.E.U16 desc[UR30][R44.64], R30 ;  /* 0x0000001e2c007986 */ /* 0x0007e2000c10151e */
[----:B--2---:R-:W-:Y:S02]  /*5990*/  PRMT R5, R30, 0x7632, R5 ;  /* 0x000076321e057816 */ /* 0x004fe40000000005 */
[----:B-1----:R-:W-:-:S03]  /*59a0*/  IADD3 R4, P1, P2, R7, UR6, R10 ;  /* 0x0000000607047c10 */ /* 0x002fc6000fa3e00a */
[----:B------:R1:W-:Y:S01]  /*59b0*/  STG.E.U16 desc[UR30][R66.64], R5 ;  /* 0x0000000542007986 */ /* 0x0003e2000c10151e */
[----:B---3--:R-:W-:-:S03]  /*59c0*/  PRMT R44, R34, 0x7632, R44 ;  /* 0x00007632222c7816 */ /* 0x008fc6000000002c */
[----:B------:R2:W-:Y:S04]  /*59d0*/  STG.E.U16 desc[UR30][R8.64], R32 ;  /* 0x0000002008007986 */ /* 0x0005e8000c10151e */
[----:B------:R2:W-:Y:S01]  /*59e0*/  STG.E.U16 desc[UR30][R68.64], R2 ;  /* 0x0000000244007986 */ /* 0x0005e2000c10151e */
[----:B-1----:R-:W-:-:S03]  /*59f0*/  IADD3.X R5, PT, PT, R0, UR5, R11, P1, P2 ;  /* 0x0000000500057c10 */ /* 0x002fc60008fe440b */
[----:B------:R2:W-:Y:S04]  /*5a00*/  STG.E.U16 desc[UR30][R48.64], R34 ;  /* 0x0000002230007986 */ /* 0x0005e8000c10151e */
[----:B------:R2:W-:Y:S04]  /*5a10*/  STG.E.U16 desc[UR30][R88.64], R44 ;  /* 0x0000002c58007986 */ /* 0x0005e8000c10151e */
[----:B------:R2:W-:Y:S01]  /*5a20*/  STG.E desc[UR30][R4.64], R3 ;  /* 0x0000000304007986 */ /* 0x0005e2000c10191e */
[----:B0-----:R-:W-:Y:S06]  /*5a30*/  BAR.SYNC.DEFER_BLOCKING 0x0 ;  /* 0x0000000000007b1d */ /* 0x001fec0000010000 */
[----:B------:R-:W-:Y:S05]  /*5a40*/  @P0 BRA `(.L_x_20) ;  /* 0x0000000000a00947 */ /* 0x000fea0003800000 */
[----:B------:R-:W0:Y:S01]  /*5a50*/  S2UR UR5, SR_CgaCtaId ;  /* 0x00000000000579c3 */ /* 0x000e220000008800 */
[----:B------:R-:W-:Y:S01]  /*5a60*/  NOP ;  /* 0x0000000000007918 */ /* 0x000fe20000000000 */
[----:B------:R-:W-:Y:S01]  /*5a70*/  UMOV UR4, 0x50 ;  /* 0x0000005000047882 */ /* 0x000fe20000000000 */
[----:B------:R-:W-:Y:S01]  /*5a80*/  MOV R0, UR15 ;  /* 0x0000000f00007c02 */ /* 0x000fe20008000f00 */
[----:B------:R-:W-:Y:S01]  /*5a90*/  HFMA2 R7, -RZ, RZ, 0, 5.9604644775390625e-08 ;  /* 0x00000001ff077431 */ /* 0x000fe200000001ff */
[----:B--2---:R-:W-:Y:S02]  /*5aa0*/  MOV R3, 0xf ;  /* 0x0000000f00037802 */ /* 0x004fe40000000f00 */
[----:B------:R-:W-:-:S04]  /*5ab0*/  LOP3.LUT R0, R0, 0xffff, RZ, 0xc0, !PT ;  /* 0x0000ffff00007812 */ /* 0x000fc800078ec0ff */
[----:B------:R-:W-:-:S04]  /*5ac0*/  SHF.R.U32.HI R0, RZ, 0x5, R0 ;  /* 0x00000005ff007819 */ /* 0x000fc80000011600 */
[----:B------:R-:W-:Y:S02]  /*5ad0*/  IADD3 R2, PT, PT, R0, 0x10, RZ ;  /* 0x0000001000027810 */ /* 0x000fe40007ffe0ff */
[----:B------:R-:W-:Y:S01]  /*5ae0*/  SHF.L.U32 R0, R3, R0, RZ ;  /* 0x0000000003007219 */ /* 0x000fe200000006ff */
[----:B0-----:R-:W-:Y:S01]  /*5af0*/  ULEA UR6, UR5, UR4, 0x18 ;  /* 0x0000000405067291 */ /* 0x001fe2000f8ec0ff */
[----:B------:R-:W-:-:S04]  /*5b00*/  SHF.L.U32 R3, R7, R2, RZ ;  /* 0x0000000207037219 */ /* 0x000fc800000006ff */
[----:B------:R-:W-:-:S04]  /*5b10*/  LOP3.LUT R0, R3, R0, RZ, 0xfc, !PT ;  /* 0x0000000003007212 */ /* 0x000fc800078efcff */
[----:B------:R-:W0:Y:S01]  /*5b20*/  LDS R5, [UR6] ;  /* 0x00000006ff057984 */ /* 0x000e220008000800 */
[C---:B------:R-:W-:Y:S02]  /*5b30*/  LOP3.LUT R2, R0.reuse, 0xffff, RZ, 0xc0, !PT ;  /* 0x0000ffff00027812 */ /* 0x040fe400078ec0ff */
[----:B0-----:R-:W-:-:S04]  /*5b40*/  LOP3.LUT R3, R0, 0xffff, R5, 0x80, !PT ;  /* 0x0000ffff00037812 */ /* 0x001fc800078e8005 */
[----:B------:R-:W-:-:S13]  /*5b50*/  ISETP.NE.AND P0, PT, R3, R2, PT ;  /* 0x000000020300720c */ /* 0x000fda0003f05270 */
[----:B------:R-:W-:Y:S05]  /*5b60*/  @P0 BRA `(.L_x_21) ;  /* 0x0000000000500947 */ /* 0x000fea0003800000 */
[----:B------:R-:W-:Y:S02]  /*5b70*/  SHF.R.U32.HI R5, RZ, 0x10, R5 ;  /* 0x00000010ff057819 */ /* 0x000fe40000011605 */
[----:B------:R-:W-:-:S04]  /*5b80*/  SHF.R.U32.HI R2, RZ, 0x10, R0 ;  /* 0x00000010ff027819 */ /* 0x000fc80000011600 */
[----:B------:R-:W-:-:S04]  /*5b90*/  LOP3.LUT R5, R5, R2, RZ, 0xc0, !PT ;  /* 0x0000000205057212 */ /* 0x000fc800078ec0ff */
[----:B------:R-:W-:-:S13]  /*5ba0*/  ISETP.NE.AND P0, PT, R5, R2, PT ;  /* 0x000000020500720c */ /* 0x000fda0003f05270 */
[----:B------:R-:W-:Y:S05]  /*5bb0*/  @P0 BRA `(.L_x_22) ;  /* 0x0000000000300947 */ /* 0x000fea0003800000 */
[----:B------:R-:W-:Y:S01]  /*5bc0*/  R2UR UR4, R0 ;  /* 0x00000000000472ca */ /* 0x000fe200000e0000 */
[----:B------:R-:W-:Y:S01]  /*5bd0*/  VOTEU.ANY UR5, UPT, PT ;  /* 0x0000000000057886 */ /* 0x000fe200038e0100 */
[----:B------:R-:W0:Y:S01]  /*5be0*/  S2R R0, SR_LANEID ;  /* 0x0000000000007919 */ /* 0x000e220000000000 */
[----:B------:R-:W-:-:S10]  /*5bf0*/  UFLO.U32 UR5, UR5 ;  /* 0x00000005000572bd */ /* 0x000fd400080e0000 */
[----:B------:R-:W-:-:S06]  /*5c00*/  ULOP3.LUT UR4, URZ, UR4, URZ, 0x33, !UPT ;  /* 0x00000004ff047292 */ /* 0x000fcc000f8e33ff */
[----:B------:R-:W-:-:S04]  /*5c10*/  MOV R2, UR4 ;  /* 0x0000000400027c02 */ /* 0x000fc80008000f00 */
[----:B------:R-:W1:Y:S02]  /*5c20*/  REDUX UR7, R2 ;  /* 0x00000000020773c4 */ /* 0x000e640000000000 */
[----:B------:R3:W-:Y:S01]  /*5c30*/  UTCATOMSWS.AND URZ, UR4 ;  /* 0x0000000400ff79e3 */ /* 0x0007e20008000000 */
[----:B0-----:R-:W-:Y:S02]  /*5c40*/  ISETP.EQ.U32.AND P0, PT, R0, UR5, PT ;  /* 0x0000000500007c0c */ /* 0x001fe4000bf02070 */
[----:B-1----:R-:W-:-:S11]  /*5c50*/  MOV R0, UR7 ;  /* 0x0000000700007c02 */ /* 0x002fd60008000f00 */
[----:B------:R3:W-:Y:S01]  /*5c60*/  @P0 ATOMS.AND RZ, [UR6], R0 ;  /* 0x00000000ffff098c */ /* 0x0007e2000a800006 */
[----:B------:R-:W-:Y:S05]  /*5c70*/  BRA `(.L_x_20) ;  /* 0x0000000000147947 */ /* 0x000fea0003800000 */
.L_x_22:
[----:B------:R-:W-:-:S07]  /*5c80*/  MOV R2, 0x5ca0 ;  /* 0x00005ca000027802 */ /* 0x000fce0000000f00 */
[----:B------:R-:W-:Y:S05]  /*5c90*/  CALL.REL.NOINC `($__internal_0_$__cuda_sm10x_tcgen05_guardrail_trap_col_being_dealloced_not_returned_by_alloc) ;  /* 0x0000000000447944 */ /* 0x000fea0003c00000 */
[----:B------:R-:W-:Y:S05]  /*5ca0*/  BRA `(.L_x_20) ;  /* 0x0000000000087947 */ /* 0x000fea0003800000 */
.L_x_21:
[----:B------:R-:W-:-:S07]  /*5cb0*/  MOV R2, 0x5cd0 ;  /* 0x00005cd000027802 */ /* 0x000fce0000000f00 */
[----:B------:R-:W-:Y:S05]  /*5cc0*/  CALL.REL.NOINC `($__internal_2_$__cuda_sm10x_tcgen05_guardrail_trap_unallocated_columns_being_dealloced) ;  /* 0x0000000000507944 */ /* 0x000fea0003c00000 */
.L_x_20:
[----:B------:R-:W-:Y:S01]  /*5cd0*/  NOP ;  /* 0x0000000000007918 */ /* 0x000fe20000000000 */
[----:B---3--:R-:W-:Y:S05]  /*5ce0*/  EXIT ;  /* 0x000000000000794d */ /* 0x008fea0003800000 */
.L_x_8:
[----:B------:R-:W1:Y:S02]  /*5cf0*/  SYNCS.PHASECHK.TRANS64.TRYWAIT P4, [UR14+0x2800], RZ ;  /* 0x002800ffff0075a7 */ /* 0x000e64000808110e */
[----:B-1----:R-:W-:Y:S05]  /*5d00*/  @!P4 BRA `(.L_x_8) ;  /* 0xfffffffc00f8c947 */ /* 0x002fea000383ffff */
[----:B------:R-:W-:Y:S05]  /*5d10*/  BRA `(.L_x_7) ;  /* 0xffffffbc009c7947 */ /* 0x000fea000383ffff */
.L_x_14:
[----:B------:R-:W2:Y:S02]  /*5d20*/  SYNCS.PHASECHK.TRANS64.TRYWAIT P2, [UR14+0x3810], RZ ;  /* 0x003810ffff0075a7 */ /* 0x000ea4000804110e */
[----:B--2---:R-:W-:Y:S05]  /*5d30*/  @!P2 BRA `(.L_x_14) ;  /* 0xfffffffc00f8a947 */ /* 0x004fea000383ffff */
[----:B------:R-:W-:Y:S05]  /*5d40*/  BRA `(.L_x_23) ;  /* 0xffffffd400487947 */ /* 0x000fea000383ffff */
.L_x_15:
[----:B------:R-:W1:Y:S02]  /*5d50*/  SYNCS.PHASECHK.TRANS64.TRYWAIT P2, [UR17], R77 ;  /* 0x0000004dff0075a7 */ /* 0x000e640008041111 */
[----:B-1----:R-:W-:Y:S05]  /*5d60*/  @!P2 BRA `(.L_x_15) ;  /* 0xfffffffc00f8a947 */ /* 0x002fea000383ffff */
[----:B------:R-:W-:Y:S05]  /*5d70*/  BRA `(.L_x_24) ;  /* 0xffffffd4008c7947 */ /* 0x000fea000383ffff */
.L_x_19:
[----:B------:R-:W0:Y:S02]  /*5d80*/  SYNCS.PHASECHK.TRANS64.TRYWAIT P3, [UR17], R4 ;  /* 0x00000004ff0075a7 */ /* 0x000e240008061111 */
[----:B0-----:R-:W-:Y:S05]  /*5d90*/  @!P3 BRA `(.L_x_19) ;  /* 0xfffffffc00f8b947 */ /* 0x001fea000383ffff */
[----:B------:R-:W-:Y:S05]  /*5da0*/  BRA `(.L_x_18) ;  /* 0xffffffe8004c7947 */ /* 0x000fea000383ffff */
        .weak           $__internal_0_$__cuda_sm10x_tcgen05_guardrail_trap_col_being_dealloced_not_returned_by_alloc
        .type           $__internal_0_$__cuda_sm10x_tcgen05_guardrail_trap_col_being_dealloced_not_returned_by_alloc,@function
        .size           $__internal_0_$__cuda_sm10x_tcgen05_guardrail_trap_col_being_dealloced_not_returned_by_alloc,($__internal_1_$__cuda_sm10x_tcgen05_guardrail_trap_phase_invalid_during_alloc - $__internal_0_$__cuda_sm10x_tcgen05_guardrail_trap_col_being_dealloced_not_returned_by_alloc)
$__internal_0_$__cuda_sm10x_tcgen05_guardrail_trap_col_being_dealloced_not_returned_by_alloc:
[----:B------:R-:W-:Y:S05]  /*5db0*/  BPT.TRAP 0x1 ;  /* 0x000000040000795c */ /* 0x000fea0000300000 */
[----:B------:R-:W-:-:S04]  /*5dc0*/  MOV R3, 0x0 ;  /* 0x0000000000037802 */ /* 0x000fc80000000f00 */
[----:B------:R-:W-:Y:S05]  /*5dd0*/  RET.REL.NODEC R2 `(attn_fwd) ;  /* 0xffffffa002887950 */ /* 0x000fea0003c3ffff */
        .weak           $__internal_1_$__cuda_sm10x_tcgen05_guardrail_trap_phase_invalid_during_alloc
        .type           $__internal_1_$__cuda_sm10x_tcgen05_guardrail_trap_phase_invalid_during_alloc,@function
        .size           $__internal_1_$__cuda_sm10x_tcgen05_guardrail_trap_phase_invalid_during_alloc,($__internal_2_$__cuda_sm10x_tcgen05_guardrail_trap_unallocated_columns_being_dealloced - $__internal_1_$__cuda_sm10x_tcgen05_guardrail_trap_phase_invalid_during_alloc)
$__internal_1_$__cuda_sm10x_tcgen05_guardrail_trap_phase_invalid_during_alloc:
[----:B------:R-:W-:Y:S05]  /*5de0*/  BPT.TRAP 0x1 ;  /* 0x000000040000795c */ /* 0x000fea0000300000 */
[----:B------:R-:W-:-:S04]  /*5df0*/  HFMA2 R3, -RZ, RZ, 0, 0 ;  /* 0x00000000ff037431 */ /* 0x000fc800000001ff */
[----:B------:R-:W-:Y:S05]  /*5e00*/  RET.REL.NODEC R2 `(attn_fwd) ;  /* 0xffffffa0027c7950 */ /* 0x000fea0003c3ffff */
        .weak           $__internal_2_$__cuda_sm10x_tcgen05_guardrail_trap_unallocated_columns_being_dealloced
        .type           $__internal_2_$__cuda_sm10x_tcgen05_guardrail_trap_unallocated_columns_being_dealloced,@function
        .size           $__internal_2_$__cuda_sm10x_tcgen05_guardrail_trap_unallocated_columns_being_dealloced,(.L_x_28 - $__internal_2_$__cuda_sm10x_tcgen05_guardrail_trap_unallocated_columns_being_dealloced)
$__internal_2_$__cuda_sm10x_tcgen05_guardrail_trap_unallocated_columns_being_dealloced:
[----:B------:R-:W-:Y:S05]  /*5e10*/  BPT.TRAP 0x1 ;  /* 0x000000040000795c */ /* 0x000fea0000300000 */
[----:B------:R-:W-:-:S04]  /*5e20*/  MOV R3, 0x0 ;  /* 0x0000000000037802 */ /* 0x000fc80000000f00 */
[----:B------:R-:W-:Y:S05]  /*5e30*/  RET.REL.NODEC R2 `(attn_fwd) ;  /* 0xffffffa002707950 */ /* 0x000fea0003c3ffff */
.L_x_25:
[----:B------:R-:W-:-:S00]  /*5e40*/  BRA `(.L_x_25) ;  /* 0xfffffffc00fc7947 */ /* 0x000fc0000383ffff */
[----:B------:R-:W-:-:S00]  /*5e50*/  NOP ;  /* 0x0000000000007918 */ /* 0x000fc00000000000 */
        /* <DEDUP_REMOVED lines=10> */
.L_x_28:


//--------------------- .nv.global.init           --------------------------
	.section	.nv.global.init,"aw",@progbits
.nv.global.init:
	.type		_$_str,@object
	.size		_$_str,(.L_3 - _$_str)
_$_str:
        /*0000*/ 	.byte	0x5f, 0x5f, 0x43, 0x55, 0x44, 0x41, 0x5f, 0x46, 0x54, 0x5a, 0x00
.L_3:


//--------------------- .nv.shared.attn_fwd       --------------------------
	.section	.nv.shared.attn_fwd,"aw",@nobits
	.sectionflags	@""
	.align	16
	.zero		1024


//--------------------- .nv.shared.reserved.0     --------------------------
	.section	.nv.shared.reserved.0,"aw",@nobits
	.align	8
	.weak		__nv_reservedSMEM_offset_0_alias
	.size		__nv_reservedSMEM_offset_0_alias, 0, 64
	.other		__nv_reservedSMEM_offset_0_alias,@"STO_CUDA_RESERVED_SHARED STV_DEFAULT"
__nv_reservedSMEM_offset_0_alias:
	.zero		0
.nv.shared.reserved.0:
	.zero		64
	.weak		__nv_reservedSMEM_allocation_phase
	.type		__nv_reservedSMEM_allocation_phase,@object
	.size		__nv_reservedSMEM_allocation_phase,(.L_0 - __nv_reservedSMEM_allocation_phase)
__nv_reservedSMEM_allocation_phase:
	.zero		1
.L_0:
	.zero		7
	.weak		__nv_reservedSMEM_devtool_atexit_pc
	.type		__nv_reservedSMEM_devtool_atexit_pc,@object
	.size		__nv_reservedSMEM_devtool_atexit_pc,(__nv_reservedSMEM_allocation_mask - __nv_reservedSMEM_devtool_atexit_pc)
__nv_reservedSMEM_devtool_atexit_pc:
	.zero		8
	.weak		__nv_reservedSMEM_allocation_mask
	.type		__nv_reservedSMEM_allocation_mask,@object
	.size		__nv_reservedSMEM_allocation_mask,(.L_2 - __nv_reservedSMEM_allocation_mask)
__nv_reservedSMEM_allocation_mask:
	.zero		4
.L_2:


//--------------------- .nv.constant0.attn_fwd    --------------------------
	.section	.nv.constant0.attn_fwd,"a",@progbits
	.sectionflags	@""
	.align	4
.nv.constant0.attn_fwd:
	.zero		1032


//--------------------- SYMBOLS --------------------------

	.type		.nv.reservedSmem.offset0,@object
	.size		.nv.reservedSmem.offset0,0x4
	.type		.nv.reservedSmem.cap,@object
	.size		.nv.reservedSmem.cap,0x4
